//
// Generated by NVIDIA NVVM Compiler
//
// Compiler Build ID: CL-36424714
// Cuda compilation tools, release 13.0, V13.0.88
// Based on NVVM 20.0.0
//

.version 9.0
.target sm_100
.address_size 64

	// .globl	_Z5optMMPKdS0_Pdli
// _ZZ5optMMPKdS0_PdliE5tileA has been demoted
// _ZZ5optMMPKdS0_PdliE5tileB has been demoted

.visible .entry _Z5optMMPKdS0_Pdli(
	.param .u64 .ptr .align 1 _Z5optMMPKdS0_Pdli_param_0,
	.param .u64 .ptr .align 1 _Z5optMMPKdS0_Pdli_param_1,
	.param .u64 .ptr .align 1 _Z5optMMPKdS0_Pdli_param_2,
	.param .u64 _Z5optMMPKdS0_Pdli_param_3,
	.param .u32 _Z5optMMPKdS0_Pdli_param_4
)
{
	.reg .pred 	%p<6>;
	.reg .b32 	%r<24>;
	.reg .b64 	%rd<32>;
	.reg .b64 	%fd<107>;
	// demoted variable
	.shared .align 8 .b8 _ZZ5optMMPKdS0_PdliE5tileA[8192];
	// demoted variable
	.shared .align 8 .b8 _ZZ5optMMPKdS0_PdliE5tileB[8192];
	ld.param.u64 	%rd11, [_Z5optMMPKdS0_Pdli_param_0];
	ld.param.u64 	%rd12, [_Z5optMMPKdS0_Pdli_param_1];
	ld.param.u64 	%rd13, [_Z5optMMPKdS0_Pdli_param_2];
	ld.param.u64 	%rd14, [_Z5optMMPKdS0_Pdli_param_3];
	ld.param.u32 	%r11, [_Z5optMMPKdS0_Pdli_param_4];
	mov.u32 	%r12, %ctaid.y;
	shl.b32 	%r13, %r12, 5;
	mov.u32 	%r22, %tid.y;
	add.s32 	%r14, %r13, %r22;
	cvt.u64.u32 	%rd1, %r14;
	mov.u32 	%r15, %ctaid.x;
	mul.wide.u32 	%rd15, %r15, 32;
	mov.u32 	%r16, %tid.x;
	cvt.u64.u32 	%rd30, %r16;
	add.s64 	%rd3, %rd15, %rd30;
	setp.lt.s32 	%p1, %r11, 1;
	mov.f64 	%fd106, 0d0000000000000000;
	@%p1 bra 	$L__BB0_7;
	cvt.u32.u64 	%r17, %rd30;
	mad.lo.s64 	%rd16, %rd14, %rd1, %rd30;
	shl.b32 	%r18, %r22, 8;
	mov.u32 	%r19, _ZZ5optMMPKdS0_PdliE5tileB;
	add.s32 	%r2, %r19, %r18;
	shl.b32 	%r20, %r17, 3;
	add.s32 	%r3, %r2, %r20;
	mov.u32 	%r21, _ZZ5optMMPKdS0_PdliE5tileA;
	add.s32 	%r5, %r21, %r20;
	add.s32 	%r4, %r5, %r18;
	neg.s32 	%r23, %r11;
	shl.b64 	%rd17, %rd16, 3;
	cvta.to.global.u64 	%rd18, %rd12;
	add.s64 	%rd31, %rd18, %rd17;
	cvta.to.global.u64 	%rd5, %rd11;
	mov.f64 	%fd106, 0d0000000000000000;
$L__BB0_2:
	max.s64 	%rd20, %rd30, %rd1;
	setp.ge.s64 	%p2, %rd20, %rd14;
	@%p2 bra 	$L__BB0_4;
	ld.global.f64 	%fd6, [%rd31];
	st.shared.f64 	[%r3], %fd6;
$L__BB0_4:
	cvt.u64.u32 	%rd8, %r22;
	max.s64 	%rd21, %rd8, %rd3;
	setp.ge.s64 	%p3, %rd21, %rd14;
	@%p3 bra 	$L__BB0_6;
	mad.lo.s64 	%rd22, %rd14, %rd8, %rd3;
	shl.b64 	%rd23, %rd22, 3;
	add.s64 	%rd24, %rd5, %rd23;
	ld.global.f64 	%fd7, [%rd24];
	st.shared.f64 	[%r4], %fd7;
$L__BB0_6:
	bar.sync 	0;
	ld.shared.f64 	%fd8, [%r5];
	ld.shared.f64 	%fd9, [%r2];
	fma.rn.f64 	%fd10, %fd8, %fd9, %fd106;
	ld.shared.f64 	%fd11, [%r5+256];
	ld.shared.f64 	%fd12, [%r2+8];
	fma.rn.f64 	%fd13, %fd11, %fd12, %fd10;
	ld.shared.f64 	%fd14, [%r5+512];
	ld.shared.f64 	%fd15, [%r2+16];
	fma.rn.f64 	%fd16, %fd14, %fd15, %fd13;
	ld.shared.f64 	%fd17, [%r5+768];
	ld.shared.f64 	%fd18, [%r2+24];
	fma.rn.f64 	%fd19, %fd17, %fd18, %fd16;
	ld.shared.f64 	%fd20, [%r5+1024];
	ld.shared.f64 	%fd21, [%r2+32];
	fma.rn.f64 	%fd22, %fd20, %fd21, %fd19;
	ld.shared.f64 	%fd23, [%r5+1280];
	ld.shared.f64 	%fd24, [%r2+40];
	fma.rn.f64 	%fd25, %fd23, %fd24, %fd22;
	ld.shared.f64 	%fd26, [%r5+1536];
	ld.shared.f64 	%fd27, [%r2+48];
	fma.rn.f64 	%fd28, %fd26, %fd27, %fd25;
	ld.shared.f64 	%fd29, [%r5+1792];
	ld.shared.f64 	%fd30, [%r2+56];
	fma.rn.f64 	%fd31, %fd29, %fd30, %fd28;
	ld.shared.f64 	%fd32, [%r5+2048];
	ld.shared.f64 	%fd33, [%r2+64];
	fma.rn.f64 	%fd34, %fd32, %fd33, %fd31;
	ld.shared.f64 	%fd35, [%r5+2304];
	ld.shared.f64 	%fd36, [%r2+72];
	fma.rn.f64 	%fd37, %fd35, %fd36, %fd34;
	ld.shared.f64 	%fd38, [%r5+2560];
	ld.shared.f64 	%fd39, [%r2+80];
	fma.rn.f64 	%fd40, %fd38, %fd39, %fd37;
	ld.shared.f64 	%fd41, [%r5+2816];
	ld.shared.f64 	%fd42, [%r2+88];
	fma.rn.f64 	%fd43, %fd41, %fd42, %fd40;
	ld.shared.f64 	%fd44, [%r5+3072];
	ld.shared.f64 	%fd45, [%r2+96];
	fma.rn.f64 	%fd46, %fd44, %fd45, %fd43;
	ld.shared.f64 	%fd47, [%r5+3328];
	ld.shared.f64 	%fd48, [%r2+104];
	fma.rn.f64 	%fd49, %fd47, %fd48, %fd46;
	ld.shared.f64 	%fd50, [%r5+3584];
	ld.shared.f64 	%fd51, [%r2+112];
	fma.rn.f64 	%fd52, %fd50, %fd51, %fd49;
	ld.shared.f64 	%fd53, [%r5+3840];
	ld.shared.f64 	%fd54, [%r2+120];
	fma.rn.f64 	%fd55, %fd53, %fd54, %fd52;
	ld.shared.f64 	%fd56, [%r5+4096];
	ld.shared.f64 	%fd57, [%r2+128];
	fma.rn.f64 	%fd58, %fd56, %fd57, %fd55;
	ld.shared.f64 	%fd59, [%r5+4352];
	ld.shared.f64 	%fd60, [%r2+136];
	fma.rn.f64 	%fd61, %fd59, %fd60, %fd58;
	ld.shared.f64 	%fd62, [%r5+4608];
	ld.shared.f64 	%fd63, [%r2+144];
	fma.rn.f64 	%fd64, %fd62, %fd63, %fd61;
	ld.shared.f64 	%fd65, [%r5+4864];
	ld.shared.f64 	%fd66, [%r2+152];
	fma.rn.f64 	%fd67, %fd65, %fd66, %fd64;
	ld.shared.f64 	%fd68, [%r5+5120];
	ld.shared.f64 	%fd69, [%r2+160];
	fma.rn.f64 	%fd70, %fd68, %fd69, %fd67;
	ld.shared.f64 	%fd71, [%r5+5376];
	ld.shared.f64 	%fd72, [%r2+168];
	fma.rn.f64 	%fd73, %fd71, %fd72, %fd70;
	ld.shared.f64 	%fd74, [%r5+5632];
	ld.shared.f64 	%fd75, [%r2+176];
	fma.rn.f64 	%fd76, %fd74, %fd75, %fd73;
	ld.shared.f64 	%fd77, [%r5+5888];
	ld.shared.f64 	%fd78, [%r2+184];
	fma.rn.f64 	%fd79, %fd77, %fd78, %fd76;
	ld.shared.f64 	%fd80, [%r5+6144];
	ld.shared.f64 	%fd81, [%r2+192];
	fma.rn.f64 	%fd82, %fd80, %fd81, %fd79;
	ld.shared.f64 	%fd83, [%r5+6400];
	ld.shared.f64 	%fd84, [%r2+200];
	fma.rn.f64 	%fd85, %fd83, %fd84, %fd82;
	ld.shared.f64 	%fd86, [%r5+6656];
	ld.shared.f64 	%fd87, [%r2+208];
	fma.rn.f64 	%fd88, %fd86, %fd87, %fd85;
	ld.shared.f64 	%fd89, [%r5+6912];
	ld.shared.f64 	%fd90, [%r2+216];
	fma.rn.f64 	%fd91, %fd89, %fd90, %fd88;
	ld.shared.f64 	%fd92, [%r5+7168];
	ld.shared.f64 	%fd93, [%r2+224];
	fma.rn.f64 	%fd94, %fd92, %fd93, %fd91;
	ld.shared.f64 	%fd95, [%r5+7424];
	ld.shared.f64 	%fd96, [%r2+232];
	fma.rn.f64 	%fd97, %fd95, %fd96, %fd94;
	ld.shared.f64 	%fd98, [%r5+7680];
	ld.shared.f64 	%fd99, [%r2+240];
	fma.rn.f64 	%fd100, %fd98, %fd99, %fd97;
	ld.shared.f64 	%fd101, [%r5+7936];
	ld.shared.f64 	%fd102, [%r2+248];
	fma.rn.f64 	%fd106, %fd101, %fd102, %fd100;
	add.s32 	%r23, %r23, 1;
	setp.ne.s32 	%p4, %r23, 0;
	add.s32 	%r22, %r22, 32;
	add.s64 	%rd31, %rd31, 256;
	add.s64 	%rd30, %rd30, 32;
	@%p4 bra 	$L__BB0_2;
$L__BB0_7:
	max.s64 	%rd25, %rd1, %rd3;
	setp.ge.s64 	%p5, %rd25, %rd14;
	@%p5 bra 	$L__BB0_9;
	mad.lo.s64 	%rd26, %rd14, %rd1, %rd3;
	cvta.to.global.u64 	%rd27, %rd13;
	shl.b64 	%rd28, %rd26, 3;
	add.s64 	%rd29, %rd27, %rd28;
	ld.global.f64 	%fd103, [%rd29];
	add.f64 	%fd104, %fd106, %fd103;
	st.global.f64 	[%rd29], %fd104;
$L__BB0_9:
	bar.sync 	0;
	ret;

}
	// .globl	_Z14matrixMultiplyPKdS0_Pdl
.visible .entry _Z14matrixMultiplyPKdS0_Pdl(
	.param .u64 .ptr .align 1 _Z14matrixMultiplyPKdS0_Pdl_param_0,
	.param .u64 .ptr .align 1 _Z14matrixMultiplyPKdS0_Pdl_param_1,
	.param .u64 .ptr .align 1 _Z14matrixMultiplyPKdS0_Pdl_param_2,
	.param .u64 _Z14matrixMultiplyPKdS0_Pdl_param_3
)
{
	.reg .pred 	%p<14>;
	.reg .b32 	%r<10>;
	.reg .b64 	%rd<125>;
	.reg .b64 	%fd<55>;

	ld.param.u64 	%rd27, [_Z14matrixMultiplyPKdS0_Pdl_param_0];
	ld.param.u64 	%rd30, [_Z14matrixMultiplyPKdS0_Pdl_param_1];
	ld.param.u64 	%rd28, [_Z14matrixMultiplyPKdS0_Pdl_param_2];
	ld.param.u64 	%rd29, [_Z14matrixMultiplyPKdS0_Pdl_param_3];
	cvta.to.global.u64 	%rd1, %rd27;
	cvta.to.global.u64 	%rd2, %rd30;
	mov.u32 	%r1, %ntid.x;
	mov.u32 	%r2, %ctaid.x;
	mul.wide.u32 	%rd31, %r1, %r2;
	mov.u32 	%r3, %tid.x;
	cvt.u64.u32 	%rd32, %r3;
	add.s64 	%rd3, %rd31, %rd32;
	or.b64  	%rd33, %rd3, %rd29;
	and.b64  	%rd34, %rd33, -4294967296;
	setp.ne.s64 	%p1, %rd34, 0;
	@%p1 bra 	$L__BB1_2;
	cvt.u32.u64 	%r4, %rd29;
	cvt.u32.u64 	%r5, %rd3;
	rem.u32 	%r6, %r5, %r4;
	cvt.u64.u32 	%rd117, %r6;
	bra.uni 	$L__BB1_3;
$L__BB1_2:
	rem.s64 	%rd117, %rd3, %rd29;
$L__BB1_3:
	mul.lo.s64 	%rd35, %rd29, %rd29;
	setp.ge.u64 	%p2, %rd3, %rd35;
	setp.lt.s64 	%p3, %rd29, 1;
	or.pred  	%p4, %p2, %p3;
	@%p4 bra 	$L__BB1_18;
	setp.ne.s64 	%p5, %rd34, 0;
	@%p5 bra 	$L__BB1_6;
	cvt.u32.u64 	%r7, %rd29;
	cvt.u32.u64 	%r8, %rd3;
	rem.u32 	%r9, %r8, %r7;
	cvt.u64.u32 	%rd118, %r9;
	bra.uni 	$L__BB1_7;
$L__BB1_6:
	rem.u64 	%rd118, %rd3, %rd29;
$L__BB1_7:
	cvta.to.global.u64 	%rd39, %rd28;
	shl.b64 	%rd40, %rd3, 3;
	add.s64 	%rd10, %rd39, %rd40;
	ld.global.f64 	%fd52, [%rd10];
	setp.lt.u64 	%p6, %rd29, 8;
	mov.b64 	%rd123, 0;
	@%p6 bra 	$L__BB1_10;
	and.b64  	%rd123, %rd29, 9223372036854775800;
	shl.b64 	%rd42, %rd117, 3;
	add.s64 	%rd119, %rd1, %rd42;
	mov.b64 	%rd121, 0;
	mov.u64 	%rd120, %rd123;
$L__BB1_9:
	.pragma "nounroll";
	add.s64 	%rd43, %rd121, %rd3;
	sub.s64 	%rd44, %rd43, %rd118;
	shl.b64 	%rd45, %rd44, 3;
	add.s64 	%rd46, %rd2, %rd45;
	ld.global.f64 	%fd9, [%rd46];
	ld.global.f64 	%fd10, [%rd119];
	fma.rn.f64 	%fd11, %fd9, %fd10, %fd52;
	st.global.f64 	[%rd10], %fd11;
	ld.global.f64 	%fd12, [%rd46+8];
	shl.b64 	%rd47, %rd29, 3;
	add.s64 	%rd48, %rd119, %rd47;
	ld.global.f64 	%fd13, [%rd48];
	fma.rn.f64 	%fd14, %fd12, %fd13, %fd11;
	st.global.f64 	[%rd10], %fd14;
	ld.global.f64 	%fd15, [%rd46+16];
	add.s64 	%rd49, %rd48, %rd47;
	ld.global.f64 	%fd16, [%rd49];
	fma.rn.f64 	%fd17, %fd15, %fd16, %fd14;
	st.global.f64 	[%rd10], %fd17;
	ld.global.f64 	%fd18, [%rd46+24];
	add.s64 	%rd50, %rd49, %rd47;
	ld.global.f64 	%fd19, [%rd50];
	fma.rn.f64 	%fd20, %fd18, %fd19, %fd17;
	st.global.f64 	[%rd10], %fd20;
	ld.global.f64 	%fd21, [%rd46+32];
	add.s64 	%rd51, %rd50, %rd47;
	ld.global.f64 	%fd22, [%rd51];
	fma.rn.f64 	%fd23, %fd21, %fd22, %fd20;
	st.global.f64 	[%rd10], %fd23;
	ld.global.f64 	%fd24, [%rd46+40];
	add.s64 	%rd52, %rd51, %rd47;
	ld.global.f64 	%fd25, [%rd52];
	fma.rn.f64 	%fd26, %fd24, %fd25, %fd23;
	st.global.f64 	[%rd10], %fd26;
	ld.global.f64 	%fd27, [%rd46+48];
	add.s64 	%rd53, %rd52, %rd47;
	ld.global.f64 	%fd28, [%rd53];
	fma.rn.f64 	%fd29, %fd27, %fd28, %fd26;
	st.global.f64 	[%rd10], %fd29;
	ld.global.f64 	%fd30, [%rd46+56];
	add.s64 	%rd54, %rd53, %rd47;
	ld.global.f64 	%fd31, [%rd54];
	fma.rn.f64 	%fd52, %fd30, %fd31, %fd29;
	st.global.f64 	[%rd10], %fd52;
	add.s64 	%rd121, %rd121, 8;
	add.s64 	%rd120, %rd120, -8;
	shl.b64 	%rd55, %rd29, 6;
	add.s64 	%rd119, %rd119, %rd55;
	setp.ne.s64 	%p7, %rd120, 0;
	@%p7 bra 	$L__BB1_9;
$L__BB1_10:
	and.b64  	%rd20, %rd29, 7;
	setp.eq.s64 	%p8, %rd20, 0;
	@%p8 bra 	$L__BB1_18;
	ld.param.u64 	%rd116, [_Z14matrixMultiplyPKdS0_Pdl_param_0];
	cvta.to.global.u64 	%rd21, %rd116;
	and.b64  	%rd22, %rd29, 3;
	setp.lt.u64 	%p9, %rd20, 4;
	@%p9 bra 	$L__BB1_13;
	add.s64 	%rd56, %rd123, %rd3;
	sub.s64 	%rd57, %rd56, %rd118;
	shl.b64 	%rd58, %rd57, 3;
	add.s64 	%rd59, %rd2, %rd58;
	ld.global.f64 	%fd32, [%rd59];
	mad.lo.s64 	%rd60, %rd123, %rd29, %rd117;
	shl.b64 	%rd61, %rd60, 3;
	add.s64 	%rd62, %rd21, %rd61;
	ld.global.f64 	%fd33, [%rd62];
	fma.rn.f64 	%fd34, %fd32, %fd33, %fd52;
	st.global.f64 	[%rd10], %fd34;
	add.s64 	%rd63, %rd123, 1;
	and.b64  	%rd64, %rd63, 4294967295;
	add.s64 	%rd65, %rd64, %rd3;
	sub.s64 	%rd66, %rd65, %rd118;
	shl.b64 	%rd67, %rd66, 3;
	add.s64 	%rd68, %rd2, %rd67;
	ld.global.f64 	%fd35, [%rd68];
	mad.lo.s64 	%rd69, %rd64, %rd29, %rd117;
	shl.b64 	%rd70, %rd69, 3;
	add.s64 	%rd71, %rd21, %rd70;
	ld.global.f64 	%fd36, [%rd71];
	fma.rn.f64 	%fd37, %fd35, %fd36, %fd34;
	st.global.f64 	[%rd10], %fd37;
	add.s64 	%rd72, %rd123, 2;
	and.b64  	%rd73, %rd72, 4294967295;
	add.s64 	%rd74, %rd73, %rd3;
	sub.s64 	%rd75, %rd74, %rd118;
	shl.b64 	%rd76, %rd75, 3;
	add.s64 	%rd77, %rd2, %rd76;
	ld.global.f64 	%fd38, [%rd77];
	mad.lo.s64 	%rd78, %rd73, %rd29, %rd117;
	shl.b64 	%rd79, %rd78, 3;
	add.s64 	%rd80, %rd21, %rd79;
	ld.global.f64 	%fd39, [%rd80];
	fma.rn.f64 	%fd40, %fd38, %fd39, %fd37;
	st.global.f64 	[%rd10], %fd40;
	add.s64 	%rd81, %rd123, 3;
	and.b64  	%rd82, %rd81, 4294967295;
	add.s64 	%rd83, %rd82, %rd3;
	sub.s64 	%rd84, %rd83, %rd118;
	shl.b64 	%rd85, %rd84, 3;
	add.s64 	%rd86, %rd2, %rd85;
	ld.global.f64 	%fd41, [%rd86];
	mad.lo.s64 	%rd87, %rd82, %rd29, %rd117;
	shl.b64 	%rd88, %rd87, 3;
	add.s64 	%rd89, %rd21, %rd88;
	ld.global.f64 	%fd42, [%rd89];
	fma.rn.f64 	%fd52, %fd41, %fd42, %fd40;
	st.global.f64 	[%rd10], %fd52;
	add.s64 	%rd90, %rd123, 4;
	and.b64  	%rd123, %rd90, 4294967295;
$L__BB1_13:
	setp.eq.s64 	%p10, %rd22, 0;
	@%p10 bra 	$L__BB1_18;
	setp.eq.s64 	%p11, %rd22, 1;
	@%p11 bra 	$L__BB1_16;
	add.s64 	%rd91, %rd123, %rd3;
	sub.s64 	%rd92, %rd91, %rd118;
	shl.b64 	%rd93, %rd92, 3;
	add.s64 	%rd94, %rd2, %rd93;
	ld.global.f64 	%fd43, [%rd94];
	mad.lo.s64 	%rd95, %rd123, %rd29, %rd117;
	shl.b64 	%rd96, %rd95, 3;
	add.s64 	%rd97, %rd21, %rd96;
	ld.global.f64 	%fd44, [%rd97];
	fma.rn.f64 	%fd45, %fd43, %fd44, %fd52;
	st.global.f64 	[%rd10], %fd45;
	add.s64 	%rd98, %rd123, 1;
	and.b64  	%rd99, %rd98, 4294967295;
	add.s64 	%rd100, %rd99, %rd3;
	sub.s64 	%rd101, %rd100, %rd118;
	shl.b64 	%rd102, %rd101, 3;
	add.s64 	%rd103, %rd2, %rd102;
	ld.global.f64 	%fd46, [%rd103];
	mad.lo.s64 	%rd104, %rd99, %rd29, %rd117;
	shl.b64 	%rd105, %rd104, 3;
	add.s64 	%rd106, %rd21, %rd105;
	ld.global.f64 	%fd47, [%rd106];
	fma.rn.f64 	%fd52, %fd46, %fd47, %fd45;
	st.global.f64 	[%rd10], %fd52;
	add.s64 	%rd107, %rd123, 2;
	and.b64  	%rd123, %rd107, 4294967295;
$L__BB1_16:
	and.b64  	%rd108, %rd29, 1;
	setp.eq.b64 	%p12, %rd108, 1;
	not.pred 	%p13, %p12;
	@%p13 bra 	$L__BB1_18;
	add.s64 	%rd109, %rd123, %rd3;
	sub.s64 	%rd110, %rd109, %rd118;
	shl.b64 	%rd111, %rd110, 3;
	add.s64 	%rd112, %rd2, %rd111;
	ld.global.f64 	%fd48, [%rd112];
	mad.lo.s64 	%rd113, %rd123, %rd29, %rd117;
	shl.b64 	%rd114, %rd113, 3;
	add.s64 	%rd115, %rd21, %rd114;
	ld.global.f64 	%fd49, [%rd115];
	fma.rn.f64 	%fd50, %fd48, %fd49, %fd52;
	st.global.f64 	[%rd10], %fd50;
$L__BB1_18:
	ret;

}


// ===== COMPILED SASS (sm_100) =====

	.target	sm_100

	.elftype	@"ET_EXEC"


//--------------------- .note.nv.tkinfo           --------------------------
	.section	.note.nv.tkinfo,"",@"SHT_NOTE"
	.sectionflags	@"SHF_NOTE_NV_TKINFO"
	.tkinfo
        /*0018*/ 	.word	0x00000002
        /*0030*/ 	.string	""
        /*0030*/ 	.string	"ptxas"
        /*0030*/ 	.string	"Cuda compilation tools, release 13.0, V13.0.88"
        /*0030*/ 	.string	"Build cuda_13.0.r13.0/compiler.36424714_0"
        /*0030*/ 	.string	"-arch sm_100 -m 64 "



//--------------------- .note.nv.cuinfo           --------------------------
	.section	.note.nv.cuinfo,"",@"SHT_NOTE"
	.sectionflags	@"SHF_NOTE_NV_CUINFO"
        /*0018*/ 	.short	0x0002
        /*001a*/ 	.short	0x0064
        /*001c*/ 	.short	0x0082
	.zero		2


//--------------------- .nv.info                  --------------------------
	.section	.nv.info,"",@"SHT_CUDA_INFO"
	.align	4


	//----- nvinfo : EIATTR_REGCOUNT
	.align		4
        /*0000*/ 	.byte	0x04, 0x2f
        /*0002*/ 	.short	(.L_1 - .L_0)
	.align		4
.L_0:
        /*0004*/ 	.word	index@(_Z5optMMPKdS0_Pdli)
        /*0008*/ 	.word	0x00000020


	//----- nvinfo : EIATTR_FRAME_SIZE
	.align		4
.L_1:
        /*000c*/ 	.byte	0x04, 0x11
        /*000e*/ 	.short	(.L_3 - .L_2)
	.align		4
.L_2:
        /*0010*/ 	.word	index@(_Z5optMMPKdS0_Pdli)
        /*0014*/ 	.word	0x00000000


	//----- nvinfo : EIATTR_REGCOUNT
	.align		4
.L_3:
        /*0018*/ 	.byte	0x04, 0x2f
        /*001a*/ 	.short	(.L_5 - .L_4)
	.align		4
.L_4:
        /*001c*/ 	.word	index@(_Z14matrixMultiplyPKdS0_Pdl)
        /*0020*/ 	.word	0x0000001e


	//----- nvinfo : EIATTR_FRAME_SIZE
	.align		4
.L_5:
        /*0024*/ 	.byte	0x04, 0x11
        /*0026*/ 	.short	(.L_7 - .L_6)
	.align		4
.L_6:
        /*0028*/ 	.word	index@($__internal_1_$__cuda_sm20_rem_u64)
        /*002c*/ 	.word	0x00000000


	//----- nvinfo : EIATTR_FRAME_SIZE
	.align		4
.L_7:
        /*0030*/ 	.byte	0x04, 0x11
        /*0032*/ 	.short	(.L_9 - .L_8)
	.align		4
.L_8:
        /*0034*/ 	.word	index@($__internal_0_$__cuda_sm20_rem_s64)
        /*0038*/ 	.word	0x00000000


	//----- nvinfo : EIATTR_FRAME_SIZE
	.align		4
.L_9:
        /*003c*/ 	.byte	0x04, 0x11
        /*003e*/ 	.short	(.L_11 - .L_10)
	.align		4
.L_10:
        /*0040*/ 	.word	index@(_Z14matrixMultiplyPKdS0_Pdl)
        /*0044*/ 	.word	0x00000000


	//----- nvinfo : EIATTR_MIN_STACK_SIZE
	.align		4
.L_11:
        /*0048*/ 	.byte	0x04, 0x12
        /*004a*/ 	.short	(.L_13 - .L_12)
	.align		4
.L_12:
        /*004c*/ 	.word	index@(_Z14matrixMultiplyPKdS0_Pdl)
        /*0050*/ 	.word	0x00000000


	//----- nvinfo : EIATTR_MIN_STACK_SIZE
	.align		4
.L_13:
        /*0054*/ 	.byte	0x04, 0x12
        /*0056*/ 	.short	(.L_15 - .L_14)
	.align		4
.L_14:
        /*0058*/ 	.word	index@(_Z5optMMPKdS0_Pdli)
        /*005c*/ 	.word	0x00000000
.L_15:


//--------------------- .nv.compat                --------------------------
	.section	.nv.compat,"",@"SHT_CUDA_COMPAT_INFO"
	.align	4
        /*0000*/ 	.byte	0x02, 0x09, 0x00, 0x00, 0x02, 0x02, 0x01, 0x00, 0x02, 0x05, 0x05, 0x00, 0x03, 0x07, 0x01, 0x01
        /*0010*/ 	.byte	0x02, 0x03, 0x00, 0x00, 0x02, 0x06, 0x01, 0x00, 0x04, 0x0b, 0x08, 0x00, 0x01, 0x00, 0x00, 0x00
        /*0020*/ 	.byte	0x00, 0x00, 0x00, 0x00


//--------------------- .nv.info._Z14matrixMultiplyPKdS0_Pdl --------------------------
	.section	.nv.info._Z14matrixMultiplyPKdS0_Pdl,"",@"SHT_CUDA_INFO"
	.sectionflags	@""
	.align	4


	//----- nvinfo : EIATTR_CUDA_API_VERSION
	.align		4
        /*0000*/ 	.byte	0x04, 0x37
        /*0002*/ 	.short	(.L_17 - .L_16)
.L_16:
        /*0004*/ 	.word	0x00000082


	//----- nvinfo : EIATTR_KPARAM_INFO
	.align		4
.L_17:
        /*0008*/ 	.byte	0x04, 0x17
        /*000a*/ 	.short	(.L_19 - .L_18)
.L_18:
        /*000c*/ 	.word	0x00000000
        /*0010*/ 	.short	0x0003
        /*0012*/ 	.short	0x0018
        /*0014*/ 	.byte	0x00, 0xf0, 0x21, 0x00


	//----- nvinfo : EIATTR_KPARAM_INFO
	.align		4
.L_19:
        /*0018*/ 	.byte	0x04, 0x17
        /*001a*/ 	.short	(.L_21 - .L_20)
.L_20:
        /*001c*/ 	.word	0x00000000
        /*0020*/ 	.short	0x0002
        /*0022*/ 	.short	0x0010
        /*0024*/ 	.byte	0x00, 0xf5, 0x21, 0x00


	//----- nvinfo : EIATTR_KPARAM_INFO
	.align		4
.L_21:
        /*0028*/ 	.byte	0x04, 0x17
        /*002a*/ 	.short	(.L_23 - .L_22)
.L_22:
        /*002c*/ 	.word	0x00000000
        /*0030*/ 	.short	0x0001
        /*0032*/ 	.short	0x0008
        /*0034*/ 	.byte	0x00, 0xf5, 0x21, 0x00


	//----- nvinfo : EIATTR_KPARAM_INFO
	.align		4
.L_23:
        /*0038*/ 	.byte	0x04, 0x17
        /*003a*/ 	.short	(.L_25 - .L_24)
.L_24:
        /*003c*/ 	.word	0x00000000
        /*0040*/ 	.short	0x0000
        /*0042*/ 	.short	0x0000
        /*0044*/ 	.byte	0x00, 0xf5, 0x21, 0x00


	//----- nvinfo : EIATTR_SPARSE_MMA_MASK
	.align		4
.L_25:
        /*0048*/ 	.byte	0x03, 0x50
        /*004a*/ 	.short	0x0000


	//----- nvinfo : EIATTR_MAXREG_COUNT
	.align		4
        /*004c*/ 	.byte	0x03, 0x1b
        /*004e*/ 	.short	0x00ff


	//----- nvinfo : EIATTR_MERCURY_ISA_VERSION
	.align		4
        /*0050*/ 	.byte	0x03, 0x5f
        /*0052*/ 	.short	0x0101


	//----- nvinfo : EIATTR_VRC_CTA_INIT_COUNT
	.align		4
        /*0054*/ 	.byte	0x02, 0x4a
	.zero		1
	.zero		1


	//----- nvinfo : EIATTR_EXIT_INSTR_OFFSETS
	.align		4
        /*0058*/ 	.byte	0x04, 0x1c
        /*005a*/ 	.short	(.L_27 - .L_26)


	//   ....[0]....
.L_26:
        /*005c*/ 	.word	0x000002b0


	//   ....[1]....
        /*0060*/ 	.word	0x000009f0


	//   ....[2]....
        /*0064*/ 	.word	0x00000e50


	//   ....[3]....
        /*0068*/ 	.word	0x000010e0


	//   ....[4]....
        /*006c*/ 	.word	0x00001210


	//----- nvinfo : EIATTR_CRS_STACK_SIZE
	.align		4
.L_27:
        /*0070*/ 	.byte	0x04, 0x1e
        /*0072*/ 	.short	(.L_29 - .L_28)
.L_28:
        /*0074*/ 	.word	0x00000000


	//----- nvinfo : EIATTR_CBANK_PARAM_SIZE
	.align		4
.L_29:
        /*0078*/ 	.byte	0x03, 0x19
        /*007a*/ 	.short	0x0020


	//----- nvinfo : EIATTR_PARAM_CBANK
	.align		4
        /*007c*/ 	.byte	0x04, 0x0a
        /*007e*/ 	.short	(.L_31 - .L_30)
	.align		4
.L_30:
        /*0080*/ 	.word	index@(.nv.constant0._Z14matrixMultiplyPKdS0_Pdl)
        /*0084*/ 	.short	0x0380
        /*0086*/ 	.short	0x0020


	//----- nvinfo : EIATTR_SW_WAR
	.align		4
.L_31:
        /*0088*/ 	.byte	0x04, 0x36
        /*008a*/ 	.short	(.L_33 - .L_32)
.L_32:
        /*008c*/ 	.word	0x00000008
.L_33:


//--------------------- .nv.info._Z5optMMPKdS0_Pdli --------------------------
	.section	.nv.info._Z5optMMPKdS0_Pdli,"",@"SHT_CUDA_INFO"
	.sectionflags	@""
	.align	4


	//----- nvinfo : EIATTR_CUDA_API_VERSION
	.align		4
        /*0000*/ 	.byte	0x04, 0x37
        /*0002*/ 	.short	(.L_35 - .L_34)
.L_34:
        /*0004*/ 	.word	0x00000082


	//----- nvinfo : EIATTR_KPARAM_INFO
	.align		4
.L_35:
        /*0008*/ 	.byte	0x04, 0x17
        /*000a*/ 	.short	(.L_37 - .L_36)
.L_36:
        /*000c*/ 	.word	0x00000000
        /*0010*/ 	.short	0x0004
        /*0012*/ 	.short	0x0020
        /*0014*/ 	.byte	0x00, 0xf0, 0x11, 0x00


	//----- nvinfo : EIATTR_KPARAM_INFO
	.align		4
.L_37:
        /*0018*/ 	.byte	0x04, 0x17
        /*001a*/ 	.short	(.L_39 - .L_38)
.L_38:
        /*001c*/ 	.word	0x00000000
        /*0020*/ 	.short	0x0003
        /*0022*/ 	.short	0x0018
        /*0024*/ 	.byte	0x00, 0xf0, 0x21, 0x00


	//----- nvinfo : EIATTR_KPARAM_INFO
	.align		4
.L_39:
        /*0028*/ 	.byte	0x04, 0x17
        /*002a*/ 	.short	(.L_41 - .L_40)
.L_40:
        /*002c*/ 	.word	0x00000000
        /*0030*/ 	.short	0x0002
        /*0032*/ 	.short	0x0010
        /*0034*/ 	.byte	0x00, 0xf5, 0x21, 0x00


	//----- nvinfo : EIATTR_KPARAM_INFO
	.align		4
.L_41:
        /*0038*/ 	.byte	0x04, 0x17
        /*003a*/ 	.short	(.L_43 - .L_42)
.L_42:
        /*003c*/ 	.word	0x00000000
        /*0040*/ 	.short	0x0001
        /*0042*/ 	.short	0x0008
        /*0044*/ 	.byte	0x00, 0xf5, 0x21, 0x00


	//----- nvinfo : EIATTR_KPARAM_INFO
	.align		4
.L_43:
        /*0048*/ 	.byte	0x04, 0x17
        /*004a*/ 	.short	(.L_45 - .L_44)
.L_44:
        /*004c*/ 	.word	0x00000000
        /*0050*/ 	.short	0x0000
        /*0052*/ 	.short	0x0000
        /*0054*/ 	.byte	0x00, 0xf5, 0x21, 0x00


	//----- nvinfo : EIATTR_SPARSE_MMA_MASK
	.align		4
.L_45:
        /*0058*/ 	.byte	0x03, 0x50
        /*005a*/ 	.short	0x0000


	//----- nvinfo : EIATTR_MAXREG_COUNT
	.align		4
        /*005c*/ 	.byte	0x03, 0x1b
        /*005e*/ 	.short	0x00ff


	//----- nvinfo : EIATTR_NUM_BARRIERS
	.align		4
        /*0060*/ 	.byte	0x02, 0x4c
        /*0062*/ 	.byte	0x01
	.zero		1


	//----- nvinfo : EIATTR_MERCURY_ISA_VERSION
	.align		4
        /*0064*/ 	.byte	0x03, 0x5f
        /*0066*/ 	.short	0x0101


	//----- nvinfo : EIATTR_VRC_CTA_INIT_COUNT
	.align		4
        /*0068*/ 	.byte	0x02, 0x4a
	.zero		1
	.zero		1


	//----- nvinfo : EIATTR_EXIT_INSTR_OFFSETS
	.align		4
        /*006c*/ 	.byte	0x04, 0x1c
        /*006e*/ 	.short	(.L_47 - .L_46)


	//   ....[0]....
.L_46:
        /*0070*/ 	.word	0x00000a40


	//----- nvinfo : EIATTR_CRS_STACK_SIZE
	.align		4
.L_47:
        /*0074*/ 	.byte	0x04, 0x1e
        /*0076*/ 	.short	(.L_49 - .L_48)
.L_48:
        /*0078*/ 	.word	0x00000000


	//----- nvinfo : EIATTR_CBANK_PARAM_SIZE
	.align		4
.L_49:
        /*007c*/ 	.byte	0x03, 0x19
        /*007e*/ 	.short	0x0024


	//----- nvinfo : EIATTR_PARAM_CBANK
	.align		4
        /*0080*/ 	.byte	0x04, 0x0a
        /*0082*/ 	.short	(.L_51 - .L_50)
	.align		4
.L_50:
        /*0084*/ 	.word	index@(.nv.constant0._Z5optMMPKdS0_Pdli)
        /*0088*/ 	.short	0x0380
        /*008a*/ 	.short	0x0024


	//----- nvinfo : EIATTR_SW_WAR
	.align		4
.L_51:
        /*008c*/ 	.byte	0x04, 0x36
        /*008e*/ 	.short	(.L_53 - .L_52)
.L_52:
        /*0090*/ 	.word	0x00000008
.L_53:


//--------------------- .nv.callgraph             --------------------------
	.section	.nv.callgraph,"",@"SHT_CUDA_CALLGRAPH"
	.align	4
	.sectionentsize	8
	.align		4
        /*0000*/ 	.word	0x00000000
	.align		4
        /*0004*/ 	.word	0xffffffff
	.align		4
        /*0008*/ 	.word	0x00000000
	.align		4
        /*000c*/ 	.word	0xfffffffe
	.align		4
        /*0010*/ 	.word	0x00000000
	.align		4
        /*0014*/ 	.word	0xfffffffd
	.align		4
        /*0018*/ 	.word	0x00000000
	.align		4
        /*001c*/ 	.word	0xfffffffc


//--------------------- .text._Z14matrixMultiplyPKdS0_Pdl --------------------------
	.section	.text._Z14matrixMultiplyPKdS0_Pdl,"ax",@progbits
	.align	128
        .global         _Z14matrixMultiplyPKdS0_Pdl
        .type           _Z14matrixMultiplyPKdS0_Pdl,@function
        .size           _Z14matrixMultiplyPKdS0_Pdl,(.L_x_17 - _Z14matrixMultiplyPKdS0_Pdl)
        .other          _Z14matrixMultiplyPKdS0_Pdl,@"STO_CUDA_ENTRY STV_DEFAULT"
_Z14matrixMultiplyPKdS0_Pdl:
.text._Z14matrixMultiplyPKdS0_Pdl:
[----:B------:R-:W-:Y:S01]  /*0000*/  LDC R1, c[0x0][0x37c] ;  /* 0x0000df00ff017b82 */ /* 0x000fe20000000800 */
[----:B------:R-:W0:Y:S01]  /*0010*/  S2R R5, SR_CTAID.X ;  /* 0x0000000000057919 */ /* 0x000e220000002500 */
[----:B------:R-:W0:Y:S01]  /*0020*/  LDCU UR4, c[0x0][0x360] ;  /* 0x00006c00ff0477ac */ /* 0x000e220008000800 */
[----:B------:R-:W-:Y:S01]  /*0030*/  IMAD.MOV.U32 R3, RZ, RZ, RZ ;  /* 0x000000ffff037224 */ /* 0x000fe200078e00ff */
[----:B------:R-:W-:Y:S01]  /*0040*/  BSSY.RECONVERGENT B0, `(.L_x_0) ;  /* 0x000001d000007945 */ /* 0x000fe20003800200 */
[----:B------:R-:W0:Y:S01]  /*0050*/  S2R R2, SR_TID.X ;  /* 0x0000000000027919 */ /* 0x000e220000002100 */
[----:B------:R-:W1:Y:S01]  /*0060*/  LDCU UR5, c[0x0][0x39c] ;  /* 0x00007380ff0577ac */ /* 0x000e620008000800 */
[----:B0-----:R-:W-:-:S05]  /*0070*/  IMAD.WIDE.U32 R2, R5, UR4, R2 ;  /* 0x0000000405027c25 */ /* 0x001fca000f8e0002 */
[----:B-1----:R-:W-:-:S04]  /*0080*/  LOP3.LUT R10, R3, UR5, RZ, 0xfc, !PT ;  /* 0x00000005030a7c12 */ /* 0x002fc8000f8efcff */
[----:B------:R-:W-:-:S13]  /*0090*/  ISETP.NE.AND.EX P0, PT, R10, RZ, PT, !PT ;  /* 0x000000ff0a00720c */ /* 0x000fda0003f053f0 */
[----:B------:R-:W-:Y:S05]  /*00a0*/  @P0 BRA `(.L_x_1) ;  /* 0x0000000000500947 */ /* 0x000fea0003800000 */
[----:B------:R-:W0:Y:S01]  /*00b0*/  LDCU UR4, c[0x0][0x398] ;  /* 0x00007300ff0477ac */ /* 0x000e220008000800 */
[----:B------:R-:W-:Y:S01]  /*00c0*/  IMAD.MOV.U32 R9, RZ, RZ, RZ ;  /* 0x000000ffff097224 */ /* 0x000fe200078e00ff */
[----:B0-----:R-:W0:Y:S01]  /*00d0*/  I2F.U32.RP R0, UR4 ;  /* 0x0000000400007d06 */ /* 0x001e220008209000 */
[----:B------:R-:W-:-:S07]  /*00e0*/  ISETP.NE.U32.AND P1, PT, RZ, UR4, PT ;  /* 0x00000004ff007c0c */ /* 0x000fce000bf25070 */
[----:B0-----:R-:W0:Y:S02]  /*00f0*/  MUFU.RCP R0, R0 ;  /* 0x0000000000007308 */ /* 0x001e240000001000 */
[----:B0-----:R-:W-:-:S06]  /*0100*/  VIADD R4, R0, 0xffffffe ;  /* 0x0ffffffe00047836 */ /* 0x001fcc0000000000 */
[----:B------:R0:W1:Y:S02]  /*0110*/  F2I.FTZ.U32.TRUNC.NTZ R5, R4 ;  /* 0x0000000400057305 */ /* 0x000064000021f000 */
[----:B0-----:R-:W-:Y:S02]  /*0120*/  IMAD.MOV.U32 R4, RZ, RZ, RZ ;  /* 0x000000ffff047224 */ /* 0x001fe400078e00ff */
[----:B-1----:R-:W-:-:S04]  /*0130*/  IMAD.MOV R7, RZ, RZ, -R5 ;  /* 0x000000ffff077224 */ /* 0x002fc800078e0a05 */
[----:B------:R-:W-:-:S04]  /*0140*/  IMAD R7, R7, UR4, RZ ;  /* 0x0000000407077c24 */ /* 0x000fc8000f8e02ff */
[----:B------:R-:W-:-:S06]  /*0150*/  IMAD.HI.U32 R5, R5, R7, R4 ;  /* 0x0000000705057227 */ /* 0x000fcc00078e0004 */
[----:B------:R-:W-:-:S04]  /*0160*/  IMAD.HI.U32 R5, R5, R2, RZ ;  /* 0x0000000205057227 */ /* 0x000fc800078e00ff */
[----:B------:R-:W-:-:S04]  /*0170*/  IMAD.MOV R5, RZ, RZ, -R5 ;  /* 0x000000ffff057224 */ /* 0x000fc800078e0a05 */
[----:B------:R-:W-:-:S05]  /*0180*/  IMAD R8, R5, UR4, R2 ;  /* 0x0000000405087c24 */ /* 0x000fca000f8e0202 */
[----:B------:R-:W-:-:S13]  /*0190*/  ISETP.GE.U32.AND P0, PT, R8, UR4, PT ;  /* 0x0000000408007c0c */ /* 0x000fda000bf06070 */
[----:B------:R-:W-:-:S05]  /*01a0*/  @P0 VIADD R8, R8, -UR4 ;  /* 0x8000000408080c36 */ /* 0x000fca0008000000 */
[----:B------:R-:W-:-:S13]  /*01b0*/  ISETP.GE.U32.AND P0, PT, R8, UR4, PT ;  /* 0x0000000408007c0c */ /* 0x000fda000bf06070 */
[----:B------:R-:W-:Y:S01]  /*01c0*/  @P0 VIADD R8, R8, -UR4 ;  /* 0x8000000408080c36 */ /* 0x000fe20008000000 */
[----:B------:R-:W-:Y:S01]  /*01d0*/  @!P1 LOP3.LUT R8, RZ, UR4, RZ, 0x33, !PT ;  /* 0x00000004ff089c12 */ /* 0x000fe2000f8e33ff */
[----:B------:R-:W-:Y:S06]  /*01e0*/  BRA `(.L_x_2) ;  /* 0x0000000000087947 */ /* 0x000fec0003800000 */
.L_x_1:
[----:B------:R-:W-:-:S07]  /*01f0*/  MOV R0, 0x210 ;  /* 0x0000021000007802 */ /* 0x000fce0000000f00 */
[----:B------:R-:W-:Y:S05]  /*0200*/  CALL.REL.NOINC `($__internal_0_$__cuda_sm20_rem_s64) ;  /* 0x0000001000047944 */ /* 0x000fea0003c00000 */
.L_x_2:
[----:B------:R-:W-:Y:S05]  /*0210*/  BSYNC.RECONVERGENT B0 ;  /* 0x0000000000007941 */ /* 0x000fea0003800200 */
.L_x_0:
[----:B------:R-:W0:Y:S02]  /*0220*/  LDC.64 R4, c[0x0][0x398] ;  /* 0x0000e600ff047b82 */ /* 0x000e240000000a00 */
[-C--:B0-----:R-:W-:Y:S01]  /*0230*/  IMAD R0, R5, R4.reuse, RZ ;  /* 0x0000000405007224 */ /* 0x081fe200078e02ff */
[C---:B------:R-:W-:Y:S01]  /*0240*/  ISETP.GE.U32.AND P0, PT, R4.reuse, 0x1, PT ;  /* 0x000000010400780c */ /* 0x040fe20003f06070 */
[----:B------:R-:W-:-:S03]  /*0250*/  IMAD.WIDE.U32 R6, R4, R4, RZ ;  /* 0x0000000404067225 */ /* 0x000fc600078e00ff */
[C---:B------:R-:W-:Y:S01]  /*0260*/  ISETP.GE.AND.EX P0, PT, R5.reuse, RZ, PT, P0 ;  /* 0x000000ff0500720c */ /* 0x040fe20003f06300 */
[----:B------:R-:W-:Y:S01]  /*0270*/  IMAD R11, R5, R4, R0 ;  /* 0x00000004050b7224 */ /* 0x000fe200078e0200 */
[----:B------:R-:W-:-:S03]  /*0280*/  ISETP.GE.U32.AND P1, PT, R2, R6, PT ;  /* 0x000000060200720c */ /* 0x000fc60003f26070 */
[----:B------:R-:W-:-:S05]  /*0290*/  IMAD.IADD R7, R7, 0x1, R11 ;  /* 0x0000000107077824 */ /* 0x000fca00078e020b */
[----:B------:R-:W-:-:S13]  /*02a0*/  ISETP.GE.U32.OR.EX P0, PT, R3, R7, !P0, P1 ;  /* 0x000000070300720c */ /* 0x000fda0004706510 */
[----:B------:R-:W-:Y:S05]  /*02b0*/  @P0 EXIT ;  /* 0x000000000000094d */ /* 0x000fea0003800000 */
[----:B------:R-:W-:Y:S01]  /*02c0*/  ISETP.NE.AND.EX P0, PT, R10, RZ, PT, !PT ;  /* 0x000000ff0a00720c */ /* 0x000fe20003f053f0 */
[----:B------:R-:W0:Y:S01]  /*02d0*/  LDCU.64 UR12, c[0x0][0x358] ;  /* 0x00006b00ff0c77ac */ /* 0x000e220008000a00 */
[----:B------:R-:W-:Y:S11]  /*02e0*/  BSSY.RECONVERGENT B0, `(.L_x_3) ;  /* 0x000001a000007945 */ /* 0x000ff60003800200 */
[----:B------:R-:W-:Y:S05]  /*02f0*/  @P0 BRA `(.L_x_4) ;  /* 0x0000000000500947 */ /* 0x000fea0003800000 */
[----:B------:R-:W1:Y:S01]  /*0300*/  I2F.U32.RP R0, R4 ;  /* 0x0000000400007306 */ /* 0x000e620000209000 */
[----:B------:R-:W-:-:S07]  /*0310*/  ISETP.NE.U32.AND P1, PT, R4, RZ, PT ;  /* 0x000000ff0400720c */ /* 0x000fce0003f25070 */
[----:B-1----:R-:W1:Y:S02]  /*0320*/  MUFU.RCP R0, R0 ;  /* 0x0000000000007308 */ /* 0x002e640000001000 */
[----:B-1----:R-:W-:-:S06]  /*0330*/  VIADD R6, R0, 0xffffffe ;  /* 0x0ffffffe00067836 */ /* 0x002fcc0000000000 */
[----:B------:R1:W2:Y:S02]  /*0340*/  F2I.FTZ.U32.TRUNC.NTZ R7, R6 ;  /* 0x0000000600077305 */ /* 0x0002a4000021f000 */
[----:B-1----:R-:W-:Y:S02]  /*0350*/  IMAD.MOV.U32 R6, RZ, RZ, RZ ;  /* 0x000000ffff067224 */ /* 0x002fe400078e00ff */
[----:B--2---:R-:W-:-:S04]  /*0360*/  IMAD.MOV R5, RZ, RZ, -R7 ;  /* 0x000000ffff057224 */ /* 0x004fc800078e0a07 */
[----:B------:R-:W-:-:S04]  /*0370*/  IMAD R5, R5, R4, RZ ;  /* 0x0000000405057224 */ /* 0x000fc800078e02ff */
[----:B------:R-:W-:-:S06]  /*0380*/  IMAD.HI.U32 R5, R7, R5, R6 ;  /* 0x0000000507057227 */ /* 0x000fcc00078e0006 */
[----:B------:R-:W-:-:S04]  /*0390*/  IMAD.HI.U32 R5, R5, R2, RZ ;  /* 0x0000000205057227 */ /* 0x000fc800078e00ff */
[----:B------:R-:W-:-:S04]  /*03a0*/  IMAD.MOV R5, RZ, RZ, -R5 ;  /* 0x000000ffff057224 */ /* 0x000fc800078e0a05 */
[----:B------:R-:W-:Y:S02]  /*03b0*/  IMAD R7, R4, R5, R2 ;  /* 0x0000000504077224 */ /* 0x000fe400078e0202 */
[----:B------:R-:W-:-:S03]  /*03c0*/  IMAD.MOV.U32 R5, RZ, RZ, RZ ;  /* 0x000000ffff057224 */ /* 0x000fc600078e00ff */
[----:B------:R-:W-:-:S13]  /*03d0*/  ISETP.GE.U32.AND P0, PT, R7, R4, PT ;  /* 0x000000040700720c */ /* 0x000fda0003f06070 */
[----:B------:R-:W-:-:S05]  /*03e0*/  @P0 IMAD.IADD R7, R7, 0x1, -R4 ;  /* 0x0000000107070824 */ /* 0x000fca00078e0a04 */
[----:B------:R-:W-:-:S13]  /*03f0*/  ISETP.GE.U32.AND P0, PT, R7, R4, PT ;  /* 0x000000040700720c */ /* 0x000fda0003f06070 */
[----:B------:R-:W-:Y:S01]  /*0400*/  @P0 IMAD.IADD R7, R7, 0x1, -R4 ;  /* 0x0000000107070824 */ /* 0x000fe200078e0a04 */
[----:B------:R-:W-:-:S05]  /*0410*/  @!P1 LOP3.LUT R7, RZ, R4, RZ, 0x33, !PT ;  /* 0x00000004ff079212 */ /* 0x000fca00078e33ff */
[----:B------:R-:W-:Y:S01]  /*0420*/  IMAD.MOV.U32 R4, RZ, RZ, R7 ;  /* 0x000000ffff047224 */ /* 0x000fe200078e0007 */
[----:B------:R-:W-:Y:S06]  /*0430*/  BRA `(.L_x_5) ;  /* 0x0000000000107947 */ /* 0x000fec0003800000 */
.L_x_4:
[----:B------:R-:W-:-:S07]  /*0440*/  MOV R0, 0x460 ;  /* 0x0000046000007802 */ /* 0x000fce0000000f00 */
[----:B0-----:R-:W-:Y:S05]  /*0450*/  CALL.REL.NOINC `($__internal_1_$__cuda_sm20_rem_u64) ;  /* 0x0000001000ac7944 */ /* 0x001fea0003c00000 */
[----:B------:R-:W-:Y:S02]  /*0460*/  IMAD.MOV.U32 R4, RZ, RZ, R6 ;  /* 0x000000ffff047224 */ /* 0x000fe400078e0006 */
[----:B------:R-:W-:-:S07]  /*0470*/  IMAD.MOV.U32 R5, RZ, RZ, R7 ;  /* 0x000000ffff057224 */ /* 0x000fce00078e0007 */
.L_x_5:
[----:B0-----:R-:W-:Y:S05]  /*0480*/  BSYNC.RECONVERGENT B0 ;  /* 0x0000000000007941 */ /* 0x001fea0003800200 */
.L_x_3:
[----:B------:R-:W0:Y:S01]  /*0490*/  LDCU.128 UR8, c[0x0][0x390] ;  /* 0x00007200ff0877ac */ /* 0x000e220008000c00 */
[----:B------:R-:W-:Y:S01]  /*04a0*/  UMOV UR6, URZ ;  /* 0x000000ff00067c82 */ /* 0x000fe20008000000 */
[----:B------:R-:W-:Y:S01]  /*04b0*/  UMOV UR7, URZ ;  /* 0x000000ff00077c82 */ /* 0x000fe20008000000 */
[----:B0-----:R-:W-:Y:S01]  /*04c0*/  LEA R6, P0, R2, UR8, 0x3 ;  /* 0x0000000802067c11 */ /* 0x001fe2000f8018ff */
[----:B------:R-:W-:-:S03]  /*04d0*/  UISETP.GE.U32.AND UP0, UPT, UR10, 0x8, UPT ;  /* 0x000000080a00788c */ /* 0x000fc6000bf06070 */
[----:B------:R-:W-:Y:S01]  /*04e0*/  LEA.HI.X R7, R2, UR9, R3, 0x3, P0 ;  /* 0x0000000902077c11 */ /* 0x000fe200080f1c03 */
[----:B------:R-:W-:-:S04]  /*04f0*/  UISETP.GE.U32.AND.EX UP0, UPT, UR11, URZ, UPT, UP0 ;  /* 0x000000ff0b00728c */ /* 0x000fc8000bf06100 */
[----:B------:R0:W5:Y:S05]  /*0500*/  LDG.E.64 R10, desc[UR12][R6.64] ;  /* 0x0000000c060a7981 */ /* 0x00016a000c1e1b00 */
[----:B------:R-:W-:Y:S05]  /*0510*/  BRA.U !UP0, `(.L_x_6) ;  /* 0x0000000508287547 */ /* 0x000fea000b800000 */
[----:B------:R-:W1:Y:S01]  /*0520*/  LDCU.64 UR4, c[0x0][0x380] ;  /* 0x00007000ff0477ac */ /* 0x000e620008000a00 */
[----:B------:R-:W-:Y:S02]  /*0530*/  ULOP3.LUT UR6, UR10, 0xfffffff8, URZ, 0xc0, !UPT ;  /* 0xfffffff80a067892 */ /* 0x000fe4000f8ec0ff */
[----:B------:R-:W-:Y:S01]  /*0540*/  ULOP3.LUT UR7, UR11, 0x7fffffff, URZ, 0xc0, !UPT ;  /* 0x7fffffff0b077892 */ /* 0x000fe2000f8ec0ff */
[----:B------:R-:W2:Y:S01]  /*0550*/  LDCU.64 UR16, c[0x0][0x388] ;  /* 0x00007100ff1077ac */ /* 0x000ea20008000a00 */
[----:B------:R-:W-:-:S03]  /*0560*/  USHF.L.U64.HI UR14, UR10, 0x6, UR11 ;  /* 0x000000060a0e7899 */ /* 0x000fc6000801020b */
[----:B------:R-:W-:Y:S02]  /*0570*/  UMOV UR8, UR6 ;  /* 0x0000000600087c82 */ /* 0x000fe40008000000 */
[----:B------:R-:W-:Y:S01]  /*0580*/  UMOV UR9, UR7 ;  /* 0x0000000700097c82 */ /* 0x000fe20008000000 */
[----:B-1----:R-:W-:Y:S01]  /*0590*/  LEA R0, P0, R8, UR4, 0x3 ;  /* 0x0000000408007c11 */ /* 0x002fe2000f8018ff */
[----:B------:R-:W-:-:S03]  /*05a0*/  UMOV UR4, URZ ;  /* 0x000000ff00047c82 */ /* 0x000fc60008000000 */
[----:B------:R-:W-:Y:S01]  /*05b0*/  LEA.HI.X R15, R8, UR5, R9, 0x3, P0 ;  /* 0x00000005080f7c11 */ /* 0x000fe200080f1c09 */
[----:B--2---:R-:W-:-:S08]  /*05c0*/  UMOV UR5, URZ ;  /* 0x000000ff00057c82 */ /* 0x004fd00008000000 */
.L_x_7:
[----:B------:R-:W-:-:S04]  /*05d0*/  IADD3 R13, P0, P1, -R4, UR4, R2 ;  /* 0x00000004040d7c10 */ /* 0x000fc8000f91e102 */
[----:B------:R-:W-:Y:S02]  /*05e0*/  IADD3.X R14, PT, PT, ~R5, UR5, R3, P0, P1 ;  /* 0x00000005050e7c10 */ /* 0x000fe400087e2503 */
[----:B------:R-:W-:-:S04]  /*05f0*/  LEA R12, P0, R13, UR16, 0x3 ;  /* 0x000000100d0c7c11 */ /* 0x000fc8000f8018ff */
[----:B------:R-:W-:Y:S01]  /*0600*/  LEA.HI.X R13, R13, UR17, R14, 0x3, P0 ;  /* 0x000000110d0d7c11 */ /* 0x000fe200080f1c0e */
[----:B------:R-:W-:-:S04]  /*0610*/  IMAD.MOV.U32 R14, RZ, RZ, R0 ;  /* 0x000000ffff0e7224 */ /* 0x000fc800078e0000 */
[----:B--2---:R-:W2:Y:S04]  /*0620*/  LDG.E.64 R18, desc[UR12][R12.64] ;  /* 0x0000000c0c127981 */ /* 0x004ea8000c1e1b00 */
[----:B------:R-:W2:Y:S01]  /*0630*/  LDG.E.64 R20, desc[UR12][R14.64] ;  /* 0x0000000c0e147981 */ /* 0x000ea2000c1e1b00 */
[----:B------:R-:W-:Y:S02]  /*0640*/  USHF.L.U32 UR18, UR10, 0x3, URZ ;  /* 0x000000030a127899 */ /* 0x000fe400080006ff */
[----:B------:R-:W-:-:S04]  /*0650*/  USHF.L.U64.HI UR15, UR10, 0x3, UR11 ;  /* 0x000000030a0f7899 */ /* 0x000fc8000801020b */
[----:B------:R-:W-:-:S04]  /*0660*/  IADD3 R16, P0, PT, R0, UR18, RZ ;  /* 0x0000001200107c10 */ /* 0x000fc8000ff1e0ff */
[----:B------:R-:W-:Y:S01]  /*0670*/  IADD3.X R17, PT, PT, R15, UR15, RZ, P0, !PT ;  /* 0x0000000f0f117c10 */ /* 0x000fe200087fe4ff */
[----:B--2--5:R-:W-:-:S07]  /*0680*/  DFMA R20, R18, R20, R10 ;  /* 0x000000141214722b */ /* 0x024fce000000000a */
[----:B------:R1:W-:Y:S04]  /*0690*/  STG.E.64 desc[UR12][R6.64], R20 ;  /* 0x0000001406007986 */ /* 0x0003e8000c101b0c */
[----:B------:R-:W2:Y:S04]  /*06a0*/  LDG.E.64 R22, desc[UR12][R16.64] ;  /* 0x0000000c10167981 */ /* 0x000ea8000c1e1b00 */
[----:B------:R-:W2:Y:S01]  /*06b0*/  LDG.E.64 R18, desc[UR12][R12.64+0x8] ;  /* 0x0000080c0c127981 */ /* 0x000ea2000c1e1b00 */
[----:B------:R-:W-:-:S04]  /*06c0*/  IADD3 R10, P0, PT, R16, UR18, RZ ;  /* 0x00000012100a7c10 */ /* 0x000fc8000ff1e0ff */
[----:B------:R-:W-:Y:S01]  /*06d0*/  IADD3.X R11, PT, PT, R17, UR15, RZ, P0, !PT ;  /* 0x0000000f110b7c10 */ /* 0x000fe200087fe4ff */
[----:B--2---:R-:W-:-:S07]  /*06e0*/  DFMA R22, R18, R22, R20 ;  /* 0x000000161216722b */ /* 0x004fce0000000014 */
[----:B------:R2:W-:Y:S04]  /*06f0*/  STG.E.64 desc[UR12][R6.64], R22 ;  /* 0x0000001606007986 */ /* 0x0005e8000c101b0c */
[----:B------:R-:W3:Y:S04]  /*0700*/  LDG.E.64 R26, desc[UR12][R10.64] ;  /* 0x0000000c0a1a7981 */ /* 0x000ee8000c1e1b00 */
[----:B------:R-:W3:Y:S01]  /*0710*/  LDG.E.64 R24, desc[UR12][R12.64+0x10] ;  /* 0x0000100c0c187981 */ /* 0x000ee2000c1e1b00 */
[----:B------:R-:W-:-:S04]  /*0720*/  IADD3 R18, P0, PT, R10, UR18, RZ ;  /* 0x000000120a127c10 */ /* 0x000fc8000ff1e0ff */
[----:B------:R-:W-:Y:S01]  /*0730*/  IADD3.X R19, PT, PT, R11, UR15, RZ, P0, !PT ;  /* 0x0000000f0b137c10 */ /* 0x000fe200087fe4ff */
[----:B---3--:R-:W-:-:S07]  /*0740*/  DFMA R24, R24, R26, R22 ;  /* 0x0000001a1818722b */ /* 0x008fce0000000016 */
[----:B------:R3:W-:Y:S04]  /*0750*/  STG.E.64 desc[UR12][R6.64], R24 ;  /* 0x0000001806007986 */ /* 0x0007e8000c101b0c */
[----:B------:R-:W4:Y:S04]  /*0760*/  LDG.E.64 R26, desc[UR12][R18.64] ;  /* 0x0000000c121a7981 */ /* 0x000f28000c1e1b00 */
[----:B-1----:R-:W4:Y:S01]  /*0770*/  LDG.E.64 R20, desc[UR12][R12.64+0x18] ;  /* 0x0000180c0c147981 */ /* 0x002f22000c1e1b00 */
[----:B------:R-:W-:-:S04]  /*0780*/  IADD3 R16, P0, PT, R18, UR18, RZ ;  /* 0x0000001212107c10 */ /* 0x000fc8000ff1e0ff */
[----:B------:R-:W-:Y:S01]  /*0790*/  IADD3.X R17, PT, PT, R19, UR15, RZ, P0, !PT ;  /* 0x0000000f13117c10 */ /* 0x000fe200087fe4ff */
[----:B----4-:R-:W-:-:S07]  /*07a0*/  DFMA R20, R20, R26, R24 ;  /* 0x0000001a1414722b */ /* 0x010fce0000000018 */
[----:B------:R1:W-:Y:S04]  /*07b0*/  STG.E.64 desc[UR12][R6.64], R20 ;  /* 0x0000001406007986 */ /* 0x0003e8000c101b0c */
[----:B------:R-:W4:Y:S04]  /*07c0*/  LDG.E.64 R26, desc[UR12][R16.64] ;  /* 0x0000000c101a7981 */ /* 0x000f28000c1e1b00 */
[----:B--2---:R-:W4:Y:S01]  /*07d0*/  LDG.E.64 R22, desc[UR12][R12.64+0x20] ;  /* 0x0000200c0c167981 */ /* 0x004f22000c1e1b00 */
[----:B------:R-:W-:-:S04]  /*07e0*/  IADD3 R10, P0, PT, R16, UR18, RZ ;  /* 0x00000012100a7c10 */ /* 0x000fc8000ff1e0ff */
[----:B------:R-:W-:Y:S01]  /*07f0*/  IADD3.X R11, PT, PT, R17, UR15, RZ, P0, !PT ;  /* 0x0000000f110b7c10 */ /* 0x000fe200087fe4ff */
[----:B----4-:R-:W-:-:S07]  /*0800*/  DFMA R22, R22, R26, R20 ;  /* 0x0000001a1616722b */ /* 0x010fce0000000014 */
[----:B------:R2:W-:Y:S04]  /*0810*/  STG.E.64 desc[UR12][R6.64], R22 ;  /* 0x0000001606007986 */ /* 0x0005e8000c101b0c */
[----:B------:R-:W4:Y:S04]  /*0820*/  LDG.E.64 R26, desc[UR12][R10.64] ;  /* 0x0000000c0a1a7981 */ /* 0x000f28000c1e1b00 */
[----:B---3--:R-:W4:Y:S01]  /*0830*/  LDG.E.64 R24, desc[UR12][R12.64+0x28] ;  /* 0x0000280c0c187981 */ /* 0x008f22000c1e1b00 */
[----:B------:R-:W-:-:S04]  /*0840*/  IADD3 R18, P0, PT, R10, UR18, RZ ;  /* 0x000000120a127c10 */ /* 0x000fc8000ff1e0ff */
[----:B------:R-:W-:Y:S01]  /*0850*/  IADD3.X R19, PT, PT, R11, UR15, RZ, P0, !PT ;  /* 0x0000000f0b137c10 */ /* 0x000fe200087fe4ff */
[----:B----4-:R-:W-:-:S07]  /*0860*/  DFMA R24, R24, R26, R22 ;  /* 0x0000001a1818722b */ /* 0x010fce0000000016 */
[----:B------:R2:W-:Y:S04]  /*0870*/  STG.E.64 desc[UR12][R6.64], R24 ;  /* 0x0000001806007986 */ /* 0x0005e8000c101b0c */
[----:B-1----:R-:W3:Y:S04]  /*0880*/  LDG.E.64 R20, desc[UR12][R18.64] ;  /* 0x0000000c12147981 */ /* 0x002ee8000c1e1b00 */
[----:B------:R-:W3:Y:S01]  /*0890*/  LDG.E.64 R16, desc[UR12][R12.64+0x30] ;  /* 0x0000300c0c107981 */ /* 0x000ee2000c1e1b00 */
[----:B------:R-:W-:-:S04]  /*08a0*/  IADD3 R26, P0, PT, R18, UR18, RZ ;  /* 0x00000012121a7c10 */ /* 0x000fc8000ff1e0ff */
[----:B------:R-:W-:Y:S01]  /*08b0*/  IADD3.X R27, PT, PT, R19, UR15, RZ, P0, !PT ;  /* 0x0000000f131b7c10 */ /* 0x000fe200087fe4ff */
[----:B---3--:R-:W-:-:S07]  /*08c0*/  DFMA R16, R16, R20, R24 ;  /* 0x000000141010722b */ /* 0x008fce0000000018 */
[----:B------:R2:W-:Y:S04]  /*08d0*/  STG.E.64 desc[UR12][R6.64], R16 ;  /* 0x0000001006007986 */ /* 0x0005e8000c101b0c */
[----:B------:R-:W3:Y:S04]  /*08e0*/  LDG.E.64 R10, desc[UR12][R12.64+0x38] ;  /* 0x0000380c0c0a7981 */ /* 0x000ee8000c1e1b00 */
[----:B------:R-:W3:Y:S01]  /*08f0*/  LDG.E.64 R20, desc[UR12][R26.64] ;  /* 0x0000000c1a147981 */ /* 0x000ee2000c1e1b00 */
[----:B------:R-:W-:-:S04]  /*0900*/  UIADD3 UR8, UP0, UPT, UR8, -0x8, URZ ;  /* 0xfffffff808087890 */ /* 0x000fc8000ff1e0ff */
[----:B------:R-:W-:Y:S02]  /*0910*/  UIADD3.X UR9, UPT, UPT, UR9, -0x1, URZ, UP0, !UPT ;  /* 0xffffffff09097890 */ /* 0x000fe400087fe4ff */
[----:B------:R-:W-:Y:S01]  /*0920*/  UISETP.NE.U32.AND UP0, UPT, UR8, URZ, UPT ;  /* 0x000000ff0800728c */ /* 0x000fe2000bf05070 */
[----:B------:R-:W-:-:S03]  /*0930*/  IMAD.U32 R19, RZ, RZ, UR10 ;  /* 0x0000000aff137e24 */ /* 0x000fc6000f8e00ff */
[----:B------:R-:W-:Y:S02]  /*0940*/  UISETP.NE.AND.EX UP0, UPT, UR9, URZ, UPT, UP0 ;  /* 0x000000ff0900728c */ /* 0x000fe4000bf05300 */
[----:B------:R-:W-:Y:S01]  /*0950*/  LEA R0, P0, R19, R0, 0x6 ;  /* 0x0000000013007211 */ /* 0x000fe200078030ff */
[----:B------:R-:W-:-:S03]  /*0960*/  UIADD3 UR4, UP1, UPT, UR4, 0x8, URZ ;  /* 0x0000000804047890 */ /* 0x000fc6000ff3e0ff */
[----:B------:R-:W-:Y:S01]  /*0970*/  IADD3.X R15, PT, PT, R15, UR14, RZ, P0, !PT ;  /* 0x0000000e0f0f7c10 */ /* 0x000fe200087fe4ff */
[----:B------:R-:W-:Y:S01]  /*0980*/  UIADD3.X UR5, UPT, UPT, URZ, UR5, URZ, UP1, !UPT ;  /* 0x00000005ff057290 */ /* 0x000fe20008ffe4ff */
[----:B---3--:R-:W-:-:S07]  /*0990*/  DFMA R10, R10, R20, R16 ;  /* 0x000000140a0a722b */ /* 0x008fce0000000010 */
[----:B------:R2:W-:Y:S01]  /*09a0*/  STG.E.64 desc[UR12][R6.64], R10 ;  /* 0x0000000a06007986 */ /* 0x0005e2000c101b0c */
[----:B------:R-:W-:Y:S05]  /*09b0*/  BRA.U UP0, `(.L_x_7) ;  /* 0xfffffffd00047547 */ /* 0x000fea000b83ffff */
.L_x_6:
[----:B------:R-:W-:-:S06]  /*09c0*/  ULOP3.LUT UR4, UR10, 0x7, URZ, 0xc0, !UPT ;  /* 0x000000070a047892 */ /* 0x000fcc000f8ec0ff */
[----:B------:R-:W-:-:S04]  /*09d0*/  ISETP.NE.U32.AND P0, PT, RZ, UR4, PT ;  /* 0x00000004ff007c0c */ /* 0x000fc8000bf05070 */
[----:B------:R-:W-:-:S13]  /*09e0*/  ISETP.NE.AND.EX P0, PT, RZ, RZ, PT, P0 ;  /* 0x000000ffff00720c */ /* 0x000fda0003f05300 */
[----:B------:R-:W-:Y:S05]  /*09f0*/  @!P0 EXIT ;  /* 0x000000000000894d */ /* 0x000fea0003800000 */
[----:B------:R-:W-:Y:S02]  /*0a00*/  UISETP.GE.U32.AND UP0, UPT, UR4, 0x4, UPT ;  /* 0x000000040400788c */ /* 0x000fe4000bf06070 */
[----:B------:R-:W-:Y:S02]  /*0a10*/  ULOP3.LUT UR5, UR10, 0x3, URZ, 0xc0, !UPT ;  /* 0x000000030a057892 */ /* 0x000fe4000f8ec0ff */
[----:B------:R-:W-:-:S09]  /*0a20*/  UISETP.GE.U32.AND.EX UP0, UPT, URZ, URZ, UPT, UP0 ;  /* 0x000000ffff00728c */ /* 0x000fd2000bf06100 */
[----:B------:R-:W-:Y:S05]  /*0a30*/  BRA.U !UP0, `(.L_x_8) ;  /* 0x0000000108fc7547 */ /* 0x000fea000b800000 */
[----:B------:R-:W1:Y:S01]  /*0a40*/  LDCU.128 UR16, c[0x0][0x380] ;  /* 0x00007000ff1077ac */ /* 0x000e620008000c00 */
[----:B------:R-:W-:Y:S01]  /*0a50*/  IMAD.U32 R13, RZ, RZ, UR6 ;  /* 0x00000006ff0d7e24 */ /* 0x000fe2000f8e00ff */
[----:B------:R-:W-:Y:S01]  /*0a60*/  IADD3 R0, P0, P1, -R4, UR6, R2 ;  /* 0x0000000604007c10 */ /* 0x000fe2000f91e102 */
[----:B------:R-:W-:Y:S02]  /*0a70*/  UIMAD UR4, UR7, UR10, URZ ;  /* 0x0000000a070472a4 */ /* 0x000fe4000f8e02ff */
[----:B------:R-:W-:Y:S01]  /*0a80*/  IMAD.WIDE.U32 R12, R13, UR10, R8 ;  /* 0x0000000a0d0c7c25 */ /* 0x000fe2000f8e0008 */
[----:B------:R-:W-:Y:S01]  /*0a90*/  IADD3.X R15, PT, PT, ~R5, UR7, R3, P0, P1 ;  /* 0x00000007050f7c10 */ /* 0x000fe200087e2503 */
[----:B------:R-:W-:-:S06]  /*0aa0*/  UIMAD UR4, UR6, UR11, UR4 ;  /* 0x0000000b060472a4 */ /* 0x000fcc000f8e0204 */
[----:B------:R-:W-:Y:S01]  /*0ab0*/  VIADD R13, R13, UR4 ;  /* 0x000000040d0d7c36 */ /* 0x000fe20008000000 */
[----:B-1----:R-:W-:Y:S02]  /*0ac0*/  LEA R14, P0, R0, UR18, 0x3 ;  /* 0x00000012000e7c11 */ /* 0x002fe4000f8018ff */
[----:B--2---:R-:W-:Y:S02]  /*0ad0*/  LEA R16, P1, R12, UR16, 0x3 ;  /* 0x000000100c107c11 */ /* 0x004fe4000f8218ff */
[----:B------:R-:W-:Y:S02]  /*0ae0*/  LEA.HI.X R15, R0, UR19, R15, 0x3, P0 ;  /* 0x00000013000f7c11 */ /* 0x000fe400080f1c0f */
[----:B------:R-:W-:-:S04]  /*0af0*/  LEA.HI.X R17, R12, UR17, R13, 0x3, P1 ;  /* 0x000000110c117c11 */ /* 0x000fc800088f1c0d */
[----:B------:R-:W2:Y:S04]  /*0b00*/  LDG.E.64 R14, desc[UR12][R14.64] ;  /* 0x0000000c0e0e7981 */ /* 0x000ea8000c1e1b00 */
[----:B------:R-:W2:Y:S01]  /*0b10*/  LDG.E.64 R16, desc[UR12][R16.64] ;  /* 0x0000000c10107981 */ /* 0x000ea2000c1e1b00 */
[----:B------:R-:W-:-:S06]  /*0b20*/  UIADD3 UR4, UPT, UPT, UR6, 0x1, URZ ;  /* 0x0000000106047890 */ /* 0x000fcc000fffe0ff */
[----:B------:R-:W-:Y:S01]  /*0b30*/  IMAD.U32 R13, RZ, RZ, UR4 ;  /* 0x00000004ff0d7e24 */ /* 0x000fe2000f8e00ff */
[----:B------:R-:W-:Y:S01]  /*0b40*/  IADD3 R0, P0, P1, -R4, UR4, R2 ;  /* 0x0000000404007c10 */ /* 0x000fe2000f91e102 */
[----:B------:R-:W-:Y:S02]  /*0b50*/  IMAD.U32 R21, RZ, RZ, UR4 ;  /* 0x00000004ff157e24 */ /* 0x000fe4000f8e00ff */
[----:B------:R-:W-:Y:S01]  /*0b60*/  IMAD.WIDE.U32 R12, R13, UR10, R8 ;  /* 0x0000000a0d0c7c25 */ /* 0x000fe2000f8e0008 */
[----:B------:R-:W-:Y:S02]  /*0b70*/  IADD3.X R19, PT, PT, ~R5, RZ, R3, P0, P1 ;  /* 0x000000ff05137210 */ /* 0x000fe400007e2503 */
[----:B------:R-:W-:Y:S01]  /*0b80*/  LEA R20, P0, R0, UR18, 0x3 ;  /* 0x0000001200147c11 */ /* 0x000fe2000f8018ff */
[----:B------:R-:W-:Y:S01]  /*0b90*/  IMAD R13, R21, UR11, R13 ;  /* 0x0000000b150d7c24 */ /* 0x000fe2000f8e020d */
[----:B------:R-:W-:Y:S02]  /*0ba0*/  LEA R22, P1, R12, UR16, 0x3 ;  /* 0x000000100c167c11 */ /* 0x000fe4000f8218ff */
[----:B------:R-:W-:-:S02]  /*0bb0*/  LEA.HI.X R21, R0, UR19, R19, 0x3, P0 ;  /* 0x0000001300157c11 */ /* 0x000fc400080f1c13 */
[----:B------:R-:W-:Y:S01]  /*0bc0*/  LEA.HI.X R23, R12, UR17, R13, 0x3, P1 ;  /* 0x000000110c177c11 */ /* 0x000fe200088f1c0d */
[----:B--2--5:R-:W-:-:S07]  /*0bd0*/  DFMA R10, R14, R16, R10 ;  /* 0x000000100e0a722b */ /* 0x024fce000000000a */
[----:B------:R1:W-:Y:S04]  /*0be0*/  STG.E.64 desc[UR12][R6.64], R10 ;  /* 0x0000000a06007986 */ /* 0x0003e8000c101b0c */
[----:B------:R-:W1:Y:S04]  /*0bf0*/  LDG.E.64 R14, desc[UR12][R22.64] ;  /* 0x0000000c160e7981 */ /* 0x000e68000c1e1b00 */
[----:B------:R-:W1:Y:S01]  /*0c00*/  LDG.E.64 R20, desc[UR12][R20.64] ;  /* 0x0000000c14147981 */ /* 0x000e62000c1e1b00 */
        /* <DEDUP_REMOVED lines=11> */
[----:B-1----:R-:W-:-:S07]  /*0cc0*/  DFMA R10, R20, R14, R10 ;  /* 0x0000000e140a722b */ /* 0x002fce000000000a */
[----:B------:R1:W-:Y:S04]  /*0cd0*/  STG.E.64 desc[UR12][R6.64], R10 ;  /* 0x0000000a06007986 */ /* 0x0003e8000c101b0c */
[----:B------:R-:W2:Y:S04]  /*0ce0*/  LDG.E.64 R14, desc[UR12][R18.64] ;  /* 0x0000000c120e7981 */ /* 0x000ea8000c1e1b00 */
[----:B------:R-:W2:Y:S01]  /*0cf0*/  LDG.E.64 R16, desc[UR12][R16.64] ;  /* 0x0000000c10107981 */ /* 0x000ea2000c1e1b00 */
[----:B------:R-:W-:-:S06]  /*0d00*/  UIADD3 UR4, UPT, UPT, UR6, 0x3, URZ ;  /* 0x0000000306047890 */ /* 0x000fcc000fffe0ff */
[----:B------:R-:W-:Y:S01]  /*0d10*/  IMAD.U32 R21, RZ, RZ, UR4 ;  /* 0x00000004ff157e24 */ /* 0x000fe2000f8e00ff */
[----:B------:R-:W-:Y:S01]  /*0d20*/  IADD3 R0, P0, P1, -R4, UR4, R2 ;  /* 0x0000000404007c10 */ /* 0x000fe2000f91e102 */
[----:B------:R-:W-:Y:S02]  /*0d30*/  IMAD.U32 R23, RZ, RZ, UR4 ;  /* 0x00000004ff177e24 */ /* 0x000fe4000f8e00ff */
[----:B------:R-:W-:Y:S01]  /*0d40*/  IMAD.WIDE.U32 R20, R21, UR10, R8 ;  /* 0x0000000a15147c25 */ /* 0x000fe2000f8e0008 */
[----:B------:R-:W-:Y:S02]  /*0d50*/  LEA R12, P2, R0, UR18, 0x3 ;  /* 0x00000012000c7c11 */ /* 0x000fe4000f8418ff */
[----:B------:R-:W-:Y:S01]  /*0d60*/  IADD3.X R13, PT, PT, ~R5, RZ, R3, P0, P1 ;  /* 0x000000ff050d7210 */ /* 0x000fe200007e2503 */
[----:B------:R-:W-:Y:S01]  /*0d70*/  IMAD R21, R23, UR11, R21 ;  /* 0x0000000b17157c24 */ /* 0x000fe2000f8e0215 */
[----:B------:R-:W-:Y:S02]  /*0d80*/  LEA R22, P0, R20, UR16, 0x3 ;  /* 0x0000001014167c11 */ /* 0x000fe4000f8018ff */
[----:B------:R-:W-:-:S02]  /*0d90*/  LEA.HI.X R13, R0, UR19, R13, 0x3, P2 ;  /* 0x00000013000d7c11 */ /* 0x000fc400090f1c0d */
[----:B------:R-:W-:Y:S01]  /*0da0*/  LEA.HI.X R23, R20, UR17, R21, 0x3, P0 ;  /* 0x0000001114177c11 */ /* 0x000fe200080f1c15 */
[----:B--2---:R-:W-:-:S07]  /*0db0*/  DFMA R14, R16, R14, R10 ;  /* 0x0000000e100e722b */ /* 0x004fce000000000a */
[----:B------:R3:W-:Y:S04]  /*0dc0*/  STG.E.64 desc[UR12][R6.64], R14 ;  /* 0x0000000e06007986 */ /* 0x0007e8000c101b0c */
[----:B-1----:R-:W2:Y:S04]  /*0dd0*/  LDG.E.64 R10, desc[UR12][R22.64] ;  /* 0x0000000c160a7981 */ /* 0x002ea8000c1e1b00 */
[----:B------:R-:W2:Y:S01]  /*0de0*/  LDG.E.64 R12, desc[UR12][R12.64] ;  /* 0x0000000c0c0c7981 */ /* 0x000ea2000c1e1b00 */
[----:B------:R-:W-:Y:S01]  /*0df0*/  UIADD3 UR6, UPT, UPT, UR6, 0x4, URZ ;  /* 0x0000000406067890 */ /* 0x000fe2000fffe0ff */
[----:B------:R-:W-:Y:S01]  /*0e00*/  UMOV UR7, URZ ;  /* 0x000000ff00077c82 */ /* 0x000fe20008000000 */
[----:B--2---:R-:W-:-:S07]  /*0e10*/  DFMA R10, R12, R10, R14 ;  /* 0x0000000a0c0a722b */ /* 0x004fce000000000e */
[----:B------:R3:W-:Y:S04]  /*0e20*/  STG.E.64 desc[UR12][R6.64], R10 ;  /* 0x0000000a06007986 */ /* 0x0007e8000c101b0c */
.L_x_8:
[----:B------:R-:W-:-:S04]  /*0e30*/  ISETP.NE.U32.AND P0, PT, RZ, UR5, PT ;  /* 0x00000005ff007c0c */ /* 0x000fc8000bf05070 */
[----:B------:R-:W-:-:S13]  /*0e40*/  ISETP.NE.AND.EX P0, PT, RZ, RZ, PT, P0 ;  /* 0x000000ffff00720c */ /* 0x000fda0003f05300 */
[----:B------:R-:W-:Y:S05]  /*0e50*/  @!P0 EXIT ;  /* 0x000000000000894d */ /* 0x000fea0003800000 */
[----:B------:R-:W-:-:S04]  /*0e60*/  UISETP.NE.U32.AND UP0, UPT, UR5, 0x1, UPT ;  /* 0x000000010500788c */ /* 0x000fc8000bf05070 */
[----:B------:R-:W-:-:S09]  /*0e70*/  UISETP.NE.AND.EX UP0, UPT, URZ, URZ, UPT, UP0 ;  /* 0x000000ffff00728c */ /* 0x000fd2000bf05300 */
[----:B------:R-:W-:Y:S05]  /*0e80*/  BRA.U !UP0, `(.L_x_9) ;  /* 0x0000000108847547 */ /* 0x000fea000b800000 */
[----:B------:R-:W1:Y:S01]  /*0e90*/  LDCU.128 UR16, c[0x0][0x380] ;  /* 0x00007000ff1077ac */ /* 0x000e620008000c00 */
[----:B------:R-:W-:Y:S01]  /*0ea0*/  IMAD.U32 R13, RZ, RZ, UR6 ;  /* 0x00000006ff0d7e24 */ /* 0x000fe2000f8e00ff */
[----:B------:R-:W-:Y:S01]  /*0eb0*/  IADD3 R0, P0, P1, -R4, UR6, R2 ;  /* 0x0000000604007c10 */ /* 0x000fe2000f91e102 */
[----:B------:R-:W-:Y:S02]  /*0ec0*/  UIMAD UR4, UR7, UR10, URZ ;  /* 0x0000000a070472a4 */ /* 0x000fe4000f8e02ff */
[----:B------:R-:W-:Y:S01]  /*0ed0*/  IMAD.WIDE.U32 R12, R13, UR10, R8 ;  /* 0x0000000a0d0c7c25 */ /* 0x000fe2000f8e0008 */
[----:B---3--:R-:W-:Y:S01]  /*0ee0*/  IADD3.X R15, PT, PT, ~R5, UR7, R3, P0, P1 ;  /* 0x00000007050f7c10 */ /* 0x008fe200087e2503 */
        /* <DEDUP_REMOVED lines=19> */
[----:B--2--5:R-:W-:-:S07]  /*1020*/  DFMA R14, R14, R16, R10 ;  /* 0x000000100e0e722b */ /* 0x024fce000000000a */
[----:B------:R1:W-:Y:S04]  /*1030*/  STG.E.64 desc[UR12][R6.64], R14 ;  /* 0x0000000e06007986 */ /* 0x0003e8000c101b0c */
[----:B------:R-:W2:Y:S04]  /*1040*/  LDG.E.64 R10, desc[UR12][R20.64] ;  /* 0x0000000c140a7981 */ /* 0x000ea8000c1e1b00 */
[----:B------:R-:W2:Y:S01]  /*1050*/  LDG.E.64 R12, desc[UR12][R12.64] ;  /* 0x0000000c0c0c7981 */ /* 0x000ea2000c1e1b00 */
[----:B------:R-:W-:Y:S01]  /*1060*/  UIADD3 UR6, UPT, UPT, UR6, 0x2, URZ ;  /* 0x0000000206067890 */ /* 0x000fe2000fffe0ff */
[----:B------:R-:W-:Y:S01]  /*1070*/  UMOV UR7, URZ ;  /* 0x000000ff00077c82 */ /* 0x000fe20008000000 */
[----:B--2---:R-:W-:-:S07]  /*1080*/  DFMA R10, R12, R10, R14 ;  /* 0x0000000a0c0a722b */ /* 0x004fce000000000e */
[----:B------:R1:W-:Y:S04]  /*1090*/  STG.E.64 desc[UR12][R6.64], R10 ;  /* 0x0000000a06007986 */ /* 0x0003e8000c101b0c */
.L_x_9:
[----:B------:R-:W-:-:S04]  /*10a0*/  ULOP3.LUT UR4, UR10, 0x1, URZ, 0xc0, !UPT ;  /* 0x000000010a047892 */ /* 0x000fc8000f8ec0ff */
[----:B------:R-:W-:-:S04]  /*10b0*/  UISETP.NE.U32.AND UP0, UPT, UR4, 0x1, UPT ;  /* 0x000000010400788c */ /* 0x000fc8000bf05070 */
[----:B------:R-:W-:-:S06]  /*10c0*/  UISETP.NE.U32.AND.EX UP0, UPT, URZ, URZ, UPT, UP0 ;  /* 0x000000ffff00728c */ /* 0x000fcc000bf05100 */
[----:B------:R-:W-:-:S13]  /*10d0*/  PLOP3.LUT P0, PT, PT, PT, UP0, 0x80, 0x8 ;  /* 0x000000000008781c */ /* 0x000fda0003f0f008 */
[----:B------:R-:W-:Y:S05]  /*10e0*/  @P0 EXIT ;  /* 0x000000000000094d */ /* 0x000fea0003800000 */
[----:B------:R-:W4:Y:S01]  /*10f0*/  LDCU.128 UR16, c[0x0][0x380] ;  /* 0x00007000ff1077ac */ /* 0x000f220008000c00 */
[----:B-1-3--:R-:W-:Y:S01]  /*1100*/  IMAD.U32 R15, RZ, RZ, UR6 ;  /* 0x00000006ff0f7e24 */ /* 0x00afe2000f8e00ff */
[----:B------:R-:W-:Y:S01]  /*1110*/  IADD3 R0, P0, P1, -R4, UR6, R2 ;  /* 0x0000000604007c10 */ /* 0x000fe2000f91e102 */
[----:B------:R-:W-:Y:S01]  /*1120*/  IMAD.MOV.U32 R12, RZ, RZ, R8 ;  /* 0x000000ffff0c7224 */ /* 0x000fe200078e0008 */
[----:B------:R-:W-:Y:S01]  /*1130*/  UIMAD UR4, UR7, UR10, URZ ;  /* 0x0000000a070472a4 */ /* 0x000fe2000f8e02ff */
[----:B------:R-:W-:Y:S01]  /*1140*/  IMAD.MOV.U32 R13, RZ, RZ, R9 ;  /* 0x000000ffff0d7224 */ /* 0x000fe200078e0009 */
[----:B------:R-:W-:Y:S02]  /*1150*/  IADD3.X R5, PT, PT, ~R5, UR7, R3, P0, P1 ;  /* 0x0000000705057c10 */ /* 0x000fe400087e2503 */
[----:B------:R-:W-:Y:S01]  /*1160*/  UIMAD UR4, UR6, UR11, UR4 ;  /* 0x0000000b060472a4 */ /* 0x000fe2000f8e0204 */
[----:B------:R-:W-:-:S05]  /*1170*/  IMAD.WIDE.U32 R12, R15, UR10, R12 ;  /* 0x0000000a0f0c7c25 */ /* 0x000fca000f8e000c */
[----:B------:R-:W-:Y:S01]  /*1180*/  VIADD R3, R13, UR4 ;  /* 0x000000040d037c36 */ /* 0x000fe20008000000 */
[----:B----4-:R-:W-:Y:S02]  /*1190*/  LEA R8, P0, R0, UR18, 0x3 ;  /* 0x0000001200087c11 */ /* 0x010fe4000f8018ff */
[----:B------:R-:W-:Y:S02]  /*11a0*/  LEA R4, P1, R12, UR16, 0x3 ;  /* 0x000000100c047c11 */ /* 0x000fe4000f8218ff */
[----:B------:R-:W-:Y:S02]  /*11b0*/  LEA.HI.X R9, R0, UR19, R5, 0x3, P0 ;  /* 0x0000001300097c11 */ /* 0x000fe400080f1c05 */
[----:B------:R-:W-:-:S03]  /*11c0*/  LEA.HI.X R5, R12, UR17, R3, 0x3, P1 ;  /* 0x000000110c057c11 */ /* 0x000fc600088f1c03 */
[----:B------:R-:W3:Y:S04]  /*11d0*/  LDG.E.64 R2, desc[UR12][R8.64] ;  /* 0x0000000c08027981 */ /* 0x000ee8000c1e1b00 */
[----:B------:R-:W3:Y:S02]  /*11e0*/  LDG.E.64 R4, desc[UR12][R4.64] ;  /* 0x0000000c04047981 */ /* 0x000ee4000c1e1b00 */
[----:B---3-5:R-:W-:-:S07]  /*11f0*/  DFMA R2, R2, R4, R10 ;  /* 0x000000040202722b */ /* 0x028fce000000000a */
[----:B------:R-:W-:Y:S01]  /*1200*/  STG.E.64 desc[UR12][R6.64], R2 ;  /* 0x0000000206007986 */ /* 0x000fe2000c101b0c */
[----:B------:R-:W-:Y:S05]  /*1210*/  EXIT ;  /* 0x000000000000794d */ /* 0x000fea0003800000 */
        .weak           $__internal_0_$__cuda_sm20_rem_s64
        .type           $__internal_0_$__cuda_sm20_rem_s64,@function
        .size           $__internal_0_$__cuda_sm20_rem_s64,($__internal_1_$__cuda_sm20_rem_u64 - $__internal_0_$__cuda_sm20_rem_s64)
$__internal_0_$__cuda_sm20_rem_s64:
[----:B------:R-:W0:Y:S02]  /*1220*/  LDCU.64 UR6, c[0x0][0x398] ;  /* 0x00007300ff0677ac */ /* 0x000e240008000a00 */
[----:B0-----:R-:W-:Y:S02]  /*1230*/  UIADD3 UR4, UP1, UPT, URZ, -UR6, URZ ;  /* 0x80000006ff047290 */ /* 0x001fe4000ff3e0ff */
[----:B------:R-:W-:Y:S02]  /*1240*/  UISETP.GE.AND UP0, UPT, UR7, URZ, UPT ;  /* 0x000000ff0700728c */ /* 0x000fe4000bf06270 */
[----:B------:R-:W-:Y:S02]  /*1250*/  UIADD3.X UR5, UPT, UPT, URZ, ~UR7, URZ, UP1, !UPT ;  /* 0x80000007ff057290 */ /* 0x000fe40008ffe4ff */
[----:B------:R-:W-:Y:S02]  /*1260*/  USEL UR4, UR4, UR6, !UP0 ;  /* 0x0000000604047287 */ /* 0x000fe4000c000000 */
[----:B------:R-:W-:-:S09]  /*1270*/  USEL UR5, UR5, UR7, !UP0 ;  /* 0x0000000705057287 */ /* 0x000fd2000c000000 */
[----:B------:R-:W0:Y:S08]  /*1280*/  I2F.U64.RP R8, UR4 ;  /* 0x0000000400087d12 */ /* 0x000e300008309000 */
[----:B0-----:R-:W0:Y:S02]  /*1290*/  MUFU.RCP R8, R8 ;  /* 0x0000000800087308 */ /* 0x001e240000001000 */
[----:B0-----:R-:W-:-:S06]  /*12a0*/  VIADD R4, R8, 0x1ffffffe ;  /* 0x1ffffffe08047836 */ /* 0x001fcc0000000000 */
[----:B------:R-:W0:Y:S02]  /*12b0*/  F2I.U64.TRUNC R4, R4 ;  /* 0x0000000400047311 */ /* 0x000e24000020d800 */
[----:B0-----:R-:W-:-:S04]  /*12c0*/  IMAD.WIDE.U32 R6, R4, UR4, RZ ;  /* 0x0000000404067c25 */ /* 0x001fc8000f8e00ff */
[----:B------:R-:W-:Y:S01]  /*12d0*/  IMAD R7, R4, UR5, R7 ;  /* 0x0000000504077c24 */ /* 0x000fe2000f8e0207 */
[----:B------:R-:W-:-:S03]  /*12e0*/  IADD3 R9, P0, PT, RZ, -R6, RZ ;  /* 0x80000006ff097210 */ /* 0x000fc60007f1e0ff */
[----:B------:R-:W-:Y:S02]  /*12f0*/  IMAD R7, R5, UR4, R7 ;  /* 0x0000000405077c24 */ /* 0x000fe4000f8e0207 */
[----:B------:R-:W-:-:S04]  /*1300*/  IMAD.HI.U32 R6, R4, R9, RZ ;  /* 0x0000000904067227 */ /* 0x000fc800078e00ff */
[----:B------:R-:W-:Y:S02]  /*1310*/  IMAD.X R11, RZ, RZ, ~R7, P0 ;  /* 0x000000ffff0b7224 */ /* 0x000fe400000e0e07 */
[----:B------:R-:W-:Y:S02]  /*1320*/  IMAD.MOV.U32 R7, RZ, RZ, R4 ;  /* 0x000000ffff077224 */ /* 0x000fe400078e0004 */
[-C--:B------:R-:W-:Y:S02]  /*1330*/  IMAD R13, R5, R11.reuse, RZ ;  /* 0x0000000b050d7224 */ /* 0x080fe400078e02ff */
[----:B------:R-:W-:-:S04]  /*1340*/  IMAD.WIDE.U32 R6, P0, R4, R11, R6 ;  /* 0x0000000b04067225 */ /* 0x000fc80007800006 */
[----:B------:R-:W-:-:S04]  /*1350*/  IMAD.HI.U32 R11, R5, R11, RZ ;  /* 0x0000000b050b7227 */ /* 0x000fc800078e00ff */
[----:B------:R-:W-:-:S05]  /*1360*/  IMAD.HI.U32 R6, P1, R5, R9, R6 ;  /* 0x0000000905067227 */ /* 0x000fca0007820006 */
[----:B------:R-:W-:Y:S01]  /*1370*/  IADD3 R7, P2, PT, R13, R6, RZ ;  /* 0x000000060d077210 */ /* 0x000fe20007f5e0ff */
[----:B------:R-:W-:-:S04]  /*1380*/  IMAD.X R6, R11, 0x1, R5, P0 ;  /* 0x000000010b067824 */ /* 0x000fc800000e0605 */
[----:B------:R-:W-:Y:S01]  /*1390*/  IMAD.WIDE.U32 R4, R7, UR4, RZ ;  /* 0x0000000407047c25 */ /* 0x000fe2000f8e00ff */
[----:B------:R-:W-:Y:S02]  /*13a0*/  IADD3.X R9, PT, PT, RZ, RZ, R6, P2, P1 ;  /* 0x000000ffff097210 */ /* 0x000fe400017e2406 */
[----:B------:R-:W-:Y:S01]  /*13b0*/  ISETP.GE.AND P1, PT, R3, RZ, PT ;  /* 0x000000ff0300720c */ /* 0x000fe20003f26270 */
[----:B------:R-:W-:Y:S01]  /*13c0*/  IMAD R6, R7, UR5, R5 ;  /* 0x0000000507067c24 */ /* 0x000fe2000f8e0205 */
[----:B------:R-:W-:Y:S02]  /*13d0*/  IADD3 R11, P0, PT, RZ, -R4, RZ ;  /* 0x80000004ff0b7210 */ /* 0x000fe40007f1e0ff */
[-C--:B------:R-:W-:Y:S01]  /*13e0*/  IADD3 R5, P4, PT, RZ, -R2.reuse, RZ ;  /* 0x80000002ff057210 */ /* 0x080fe20007f9e0ff */
[----:B------:R-:W-:Y:S02]  /*13f0*/  IMAD R4, R9, UR4, R6 ;  /* 0x0000000409047c24 */ /* 0x000fe4000f8e0206 */
[----:B------:R-:W-:Y:S01]  /*1400*/  IMAD.HI.U32 R6, R7, R11, RZ ;  /* 0x0000000b07067227 */ /* 0x000fe200078e00ff */
[----:B------:R-:W-:-:S03]  /*1410*/  SEL R8, R5, R2, !P1 ;  /* 0x0000000205087207 */ /* 0x000fc60004800000 */
[----:B------:R-:W-:Y:S02]  /*1420*/  IMAD.X R4, RZ, RZ, ~R4, P0 ;  /* 0x000000ffff047224 */ /* 0x000fe400000e0e04 */
[----:B------:R-:W-:Y:S02]  /*1430*/  IMAD.X R5, RZ, RZ, ~R3, P4 ;  /* 0x000000ffff057224 */ /* 0x000fe400020e0e03 */
[----:B------:R-:W-:-:S03]  /*1440*/  IMAD.WIDE.U32 R6, P0, R7, R4, R6 ;  /* 0x0000000407067225 */ /* 0x000fc60007800006 */
[----:B------:R-:W-:Y:S01]  /*1450*/  SEL R12, R5, R3, !P1 ;  /* 0x00000003050c7207 */ /* 0x000fe20004800000 */
[----:B------:R-:W-:Y:S02]  /*1460*/  IMAD.MOV.U32 R5, RZ, RZ, RZ ;  /* 0x000000ffff057224 */ /* 0x000fe400078e00ff */
[----:B------:R-:W-:-:S04]  /*1470*/  IMAD.HI.U32 R7, P2, R9, R11, R6 ;  /* 0x0000000b09077227 */ /* 0x000fc80007840006 */
[CC--:B------:R-:W-:Y:S02]  /*1480*/  IMAD R6, R9.reuse, R4.reuse, RZ ;  /* 0x0000000409067224 */ /* 0x0c0fe400078e02ff */
[----:B------:R-:W-:-:S03]  /*1490*/  IMAD.HI.U32 R4, R9, R4, RZ ;  /* 0x0000000409047227 */ /* 0x000fc600078e00ff */
[----:B------:R-:W-:Y:S01]  /*14a0*/  IADD3 R7, P3, PT, R6, R7, RZ ;  /* 0x0000000706077210 */ /* 0x000fe20007f7e0ff */
[----:B------:R-:W-:-:S04]  /*14b0*/  IMAD.X R9, R4, 0x1, R9, P0 ;  /* 0x0000000104097824 */ /* 0x000fc800000e0609 */
[----:B------:R-:W-:Y:S01]  /*14c0*/  IMAD.HI.U32 R4, R7, R8, RZ ;  /* 0x0000000807047227 */ /* 0x000fe200078e00ff */
[----:B------:R-:W-:-:S03]  /*14d0*/  IADD3.X R9, PT, PT, RZ, RZ, R9, P3, P2 ;  /* 0x000000ffff097210 */ /* 0x000fc60001fe4409 */
[----:B------:R-:W-:-:S04]  /*14e0*/  IMAD.WIDE.U32 R4, R7, R12, R4 ;  /* 0x0000000c07047225 */ /* 0x000fc800078e0004 */
[C---:B------:R-:W-:Y:S02]  /*14f0*/  IMAD R7, R9.reuse, R12, RZ ;  /* 0x0000000c09077224 */ /* 0x040fe400078e02ff */
[----:B------:R-:W-:-:S04]  /*1500*/  IMAD.HI.U32 R4, P0, R9, R8, R4 ;  /* 0x0000000809047227 */ /* 0x000fc80007800004 */
[----:B------:R-:W-:Y:S01]  /*1510*/  IMAD.HI.U32 R6, R9, R12, RZ ;  /* 0x0000000c09067227 */ /* 0x000fe200078e00ff */
[----:B------:R-:W-:-:S03]  /*1520*/  IADD3 R7, P2, PT, R7, R4, RZ ;  /* 0x0000000407077210 */ /* 0x000fc60007f5e0ff */
[----:B------:R-:W-:Y:S02]  /*1530*/  IMAD.X R6, RZ, RZ, R6, P0 ;  /* 0x000000ffff067224 */ /* 0x000fe400000e0606 */
[----:B------:R-:W-:-:S04]  /*1540*/  IMAD.WIDE.U32 R4, R7, UR4, RZ ;  /* 0x0000000407047c25 */ /* 0x000fc8000f8e00ff */
[----:B------:R-:W-:Y:S01]  /*1550*/  IMAD.X R6, RZ, RZ, R6, P2 ;  /* 0x000000ffff067224 */ /* 0x000fe200010e0606 */
[----:B------:R-:W-:Y:S01]  /*1560*/  IADD3 R8, P2, PT, -R4, R8, RZ ;  /* 0x0000000804087210 */ /* 0x000fe20007f5e1ff */
[----:B------:R-:W-:-:S03]  /*1570*/  IMAD R7, R7, UR5, R5 ;  /* 0x0000000507077c24 */ /* 0x000fc6000f8e0205 */
[----:B------:R-:W-:Y:S01]  /*1580*/  ISETP.GE.U32.AND P0, PT, R8, UR4, PT ;  /* 0x0000000408007c0c */ /* 0x000fe2000bf06070 */
[----:B------:R-:W-:-:S04]  /*1590*/  IMAD R6, R6, UR4, R7 ;  /* 0x0000000406067c24 */ /* 0x000fc8000f8e0207 */
[----:B------:R-:W-:Y:S01]  /*15a0*/  IMAD.X R7, R12, 0x1, ~R6, P2 ;  /* 0x000000010c077824 */ /* 0x000fe200010e0e06 */
[----:B------:R-:W-:-:S04]  /*15b0*/  IADD3 R5, P2, PT, R8, -UR4, RZ ;  /* 0x8000000408057c10 */ /* 0x000fc8000ff5e0ff */
[C---:B------:R-:W-:Y:S02]  /*15c0*/  ISETP.GE.U32.AND.EX P0, PT, R7.reuse, UR5, PT, P0 ;  /* 0x0000000507007c0c */ /* 0x040fe4000bf06100 */
[----:B------:R-:W-:Y:S02]  /*15d0*/  IADD3.X R4, PT, PT, R7, ~UR5, RZ, P2, !PT ;  /* 0x8000000507047c10 */ /* 0x000fe400097fe4ff */
[----:B------:R-:W-:Y:S02]  /*15e0*/  SEL R5, R5, R8, P0 ;  /* 0x0000000805057207 */ /* 0x000fe40000000000 */
[----:B------:R-:W-:Y:S02]  /*15f0*/  SEL R4, R4, R7, P0 ;  /* 0x0000000704047207 */ /* 0x000fe40000000000 */
[C---:B------:R-:W-:Y:S02]  /*1600*/  ISETP.GE.U32.AND P0, PT, R5.reuse, UR4, PT ;  /* 0x0000000405007c0c */ /* 0x040fe4000bf06070 */
[----:B------:R-:W-:-:S02]  /*1610*/  IADD3 R8, P2, PT, R5, -UR4, RZ ;  /* 0x8000000405087c10 */ /* 0x000fc4000ff5e0ff */
[C---:B------:R-:W-:Y:S02]  /*1620*/  ISETP.GE.U32.AND.EX P0, PT, R4.reuse, UR5, PT, P0 ;  /* 0x0000000504007c0c */ /* 0x040fe4000bf06100 */
[----:B------:R-:W-:Y:S02]  /*1630*/  IADD3.X R9, PT, PT, R4, ~UR5, RZ, P2, !PT ;  /* 0x8000000504097c10 */ /* 0x000fe400097fe4ff */
[----:B------:R-:W-:Y:S02]  /*1640*/  SEL R8, R8, R5, P0 ;  /* 0x0000000508087207 */ /* 0x000fe40000000000 */
[----:B------:R-:W-:Y:S02]  /*1650*/  SEL R9, R9, R4, P0 ;  /* 0x0000000409097207 */ /* 0x000fe40000000000 */
[----:B------:R-:W-:Y:S02]  /*1660*/  IADD3 R5, P2, PT, RZ, -R8, RZ ;  /* 0x80000008ff057210 */ /* 0x000fe40007f5e0ff */
[----:B------:R-:W-:-:S02]  /*1670*/  ISETP.NE.U32.AND P0, PT, RZ, UR6, PT ;  /* 0x00000006ff007c0c */ /* 0x000fc4000bf05070 */
[----:B------:R-:W-:Y:S01]  /*1680*/  SEL R8, R5, R8, !P1 ;  /* 0x0000000805087207 */ /* 0x000fe20004800000 */
[----:B------:R-:W-:Y:S01]  /*1690*/  IMAD.X R4, RZ, RZ, ~R9, P2 ;  /* 0x000000ffff047224 */ /* 0x000fe200010e0e09 */
[----:B------:R-:W-:Y:S01]  /*16a0*/  ISETP.NE.AND.EX P0, PT, RZ, UR7, PT, P0 ;  /* 0x00000007ff007c0c */ /* 0x000fe2000bf05300 */
[----:B------:R-:W-:-:S03]  /*16b0*/  IMAD.MOV.U32 R5, RZ, RZ, 0x0 ;  /* 0x00000000ff057424 */ /* 0x000fc600078e00ff */
[----:B------:R-:W-:Y:S01]  /*16c0*/  SEL R9, R4, R9, !P1 ;  /* 0x0000000904097207 */ /* 0x000fe20004800000 */
[----:B------:R-:W-:Y:S01]  /*16d0*/  IMAD.MOV.U32 R4, RZ, RZ, R0 ;  /* 0x000000ffff047224 */ /* 0x000fe200078e0000 */
[----:B------:R-:W-:Y:S02]  /*16e0*/  SEL R8, R8, 0xffffffff, P0 ;  /* 0xffffffff08087807 */ /* 0x000fe40000000000 */
[----:B------:R-:W-:Y:S01]  /*16f0*/  SEL R9, R9, 0xffffffff, P0 ;  /* 0xffffffff09097807 */ /* 0x000fe20000000000 */
[----:B------:R-:W-:Y:S06]  /*1700*/  RET.REL.NODEC R4 `(_Z14matrixMultiplyPKdS0_Pdl) ;  /* 0xffffffe8043c7950 */ /* 0x000fec0003c3ffff */
        .weak           $__internal_1_$__cuda_sm20_rem_u64
        .type           $__internal_1_$__cuda_sm20_rem_u64,@function
        .size           $__internal_1_$__cuda_sm20_rem_u64,(.L_x_17 - $__internal_1_$__cuda_sm20_rem_u64)
$__internal_1_$__cuda_sm20_rem_u64:
[----:B------:R-:W0:Y:S01]  /*1710*/  LDCU.64 UR4, c[0x0][0x398] ;  /* 0x00007300ff0477ac */ /* 0x000e220008000a00 */
[----:B------:R-:W1:Y:S01]  /*1720*/  LDC.64 R4, c[0x0][0x398] ;  /* 0x0000e600ff047b82 */ /* 0x000e620000000a00 */
[----:B0-----:R-:W0:Y:S08]  /*1730*/  I2F.U64.RP R12, UR4 ;  /* 0x00000004000c7d12 */ /* 0x001e300008309000 */
[----:B0-----:R-:W0:Y:S02]  /*1740*/  MUFU.RCP R12, R12 ;  /* 0x0000000c000c7308 */ /* 0x001e240000001000 */
[----:B0-----:R-:W-:-:S06]  /*1750*/  VIADD R6, R12, 0x1ffffffe ;  /* 0x1ffffffe0c067836 */ /* 0x001fcc0000000000 */
[----:B------:R-:W1:Y:S02]  /*1760*/  F2I.U64.TRUNC R6, R6 ;  /* 0x0000000600067311 */ /* 0x000e64000020d800 */
[----:B-1----:R-:W-:-:S04]  /*1770*/  IMAD.WIDE.U32 R10, R6, R4, RZ ;  /* 0x00000004060a7225 */ /* 0x002fc800078e00ff */
[----:B------:R-:W-:Y:S01]  /*1780*/  IMAD R11, R6, R5, R11 ;  /* 0x00000005060b7224 */ /* 0x000fe200078e020b */
[----:B------:R-:W-:-:S03]  /*1790*/  IADD3 R13, P0, PT, RZ, -R10, RZ ;  /* 0x8000000aff0d7210 */ /* 0x000fc60007f1e0ff */
[----:B------:R-:W-:Y:S02]  /*17a0*/  IMAD R11, R7, R4, R11 ;  /* 0x00000004070b7224 */ /* 0x000fe400078e020b */
        /* <DEDUP_REMOVED lines=9> */
[----:B------:R-:W-:Y:S01]  /*1840*/  IMAD.WIDE.U32 R6, R11, R4, RZ ;  /* 0x000000040b067225 */ /* 0x000fe200078e00ff */
[----:B------:R-:W-:-:S03]  /*1850*/  IADD3.X R13, PT, PT, RZ, RZ, R10, P2, P1 ;  /* 0x000000ffff0d7210 */ /* 0x000fc600017e240a */
[----:B------:R-:W-:Y:S01]  /*1860*/  IMAD R7, R11, R5, R7 ;  /* 0x000000050b077224 */ /* 0x000fe200078e0207 */
[----:B------:R-:W-:-:S03]  /*1870*/  IADD3 R15, P0, PT, RZ, -R6, RZ ;  /* 0x80000006ff0f7210 */ /* 0x000fc60007f1e0ff */
[----:B------:R-:W-:Y:S02]  /*1880*/  IMAD R7, R13, R4, R7 ;  /* 0x000000040d077224 */ /* 0x000fe400078e0207 */
[----:B------:R-:W-:-:S04]  /*1890*/  IMAD.HI.U32 R10, R11, R15, RZ ;  /* 0x0000000f0b0a7227 */ /* 0x000fc800078e00ff */
[----:B------:R-:W-:Y:S02]  /*18a0*/  IMAD.X R6, RZ, RZ, ~R7, P0 ;  /* 0x000000ffff067224 */ /* 0x000fe400000e0e07 */
[----:B------:R-:W-:Y:S02]  /*18b0*/  IMAD.MOV.U32 R7, RZ, RZ, RZ ;  /* 0x000000ffff077224 */ /* 0x000fe400078e00ff */
[----:B------:R-:W-:-:S04]  /*18c0*/  IMAD.WIDE.U32 R10, P0, R11, R6, R10 ;  /* 0x000000060b0a7225 */ /* 0x000fc8000780000a */
[C---:B------:R-:W-:Y:S02]  /*18d0*/  IMAD R12, R13.reuse, R6, RZ ;  /* 0x000000060d0c7224 */ /* 0x040fe400078e02ff */
[----:B------:R-:W-:-:S04]  /*18e0*/  IMAD.HI.U32 R11, P1, R13, R15, R10 ;  /* 0x0000000f0d0b7227 */ /* 0x000fc8000782000a */
[----:B------:R-:W-:Y:S01]  /*18f0*/  IMAD.HI.U32 R6, R13, R6, RZ ;  /* 0x000000060d067227 */ /* 0x000fe200078e00ff */
[----:B------:R-:W-:-:S03]  /*1900*/  IADD3 R11, P2, PT, R12, R11, RZ ;  /* 0x0000000b0c0b7210 */ /* 0x000fc60007f5e0ff */
[----:B------:R-:W-:Y:S02]  /*1910*/  IMAD.X R13, R6, 0x1, R13, P0 ;  /* 0x00000001060d7824 */ /* 0x000fe400000e060d */
[----:B------:R-:W-:-:S03]  /*1920*/  IMAD.HI.U32 R6, R11, R2, RZ ;  /* 0x000000020b067227 */ /* 0x000fc600078e00ff */
[----:B------:R-:W-:Y:S01]  /*1930*/  IADD3.X R13, PT, PT, RZ, RZ, R13, P2, P1 ;  /* 0x000000ffff0d7210 */ /* 0x000fe200017e240d */
[----:B------:R-:W-:-:S04]  /*1940*/  IMAD.WIDE.U32 R6, R11, R3, R6 ;  /* 0x000000030b067225 */ /* 0x000fc800078e0006 */
[C---:B------:R-:W-:Y:S02]  /*1950*/  IMAD R11, R13.reuse, R3, RZ ;  /* 0x000000030d0b7224 */ /* 0x040fe400078e02ff */
[----:B------:R-:W-:-:S04]  /*1960*/  IMAD.HI.U32 R6, P0, R13, R2, R6 ;  /* 0x000000020d067227 */ /* 0x000fc80007800006 */
[----:B------:R-:W-:Y:S01]  /*1970*/  IMAD.HI.U32 R10, R13, R3, RZ ;  /* 0x000000030d0a7227 */ /* 0x000fe200078e00ff */
[----:B------:R-:W-:-:S03]  /*1980*/  IADD3 R11, P1, PT, R11, R6, RZ ;  /* 0x000000060b0b7210 */ /* 0x000fc60007f3e0ff */
[----:B------:R-:W-:Y:S02]  /*1990*/  IMAD.X R10, RZ, RZ, R10, P0 ;  /* 0x000000ffff0a7224 */ /* 0x000fe400000e060a */
[----:B------:R-:W-:-:S04]  /*19a0*/  IMAD.WIDE.U32 R6, R11, R4, RZ ;  /* 0x000000040b067225 */ /* 0x000fc800078e00ff */
[----:B------:R-:W-:Y:S02]  /*19b0*/  IMAD.X R13, RZ, RZ, R10, P1 ;  /* 0x000000ffff0d7224 */ /* 0x000fe400008e060a */
[----:B------:R-:W-:Y:S01]  /*19c0*/  IMAD R11, R11, R5, R7 ;  /* 0x000000050b0b7224 */ /* 0x000fe200078e0207 */
[----:B------:R-:W-:-:S03]  /*19d0*/  IADD3 R7, P1, PT, -R6, R2, RZ ;  /* 0x0000000206077210 */ /* 0x000fc60007f3e1ff */
[-C--:B------:R-:W-:Y:S01]  /*19e0*/  IMAD R11, R13, R4.reuse, R11 ;  /* 0x000000040d0b7224 */ /* 0x080fe200078e020b */
[----:B------:R-:W-:-:S03]  /*19f0*/  ISETP.GE.U32.AND P0, PT, R7, R4, PT ;  /* 0x000000040700720c */ /* 0x000fc60003f06070 */
[----:B------:R-:W-:Y:S01]  /*1a00*/  IMAD.X R6, R3, 0x1, ~R11, P1 ;  /* 0x0000000103067824 */ /* 0x000fe200008e0e0b */
[----:B------:R-:W-:-:S04]  /*1a10*/  IADD3 R11, P1, PT, R7, -R4, RZ ;  /* 0x80000004070b7210 */ /* 0x000fc80007f3e0ff */
[C---:B------:R-:W-:Y:S01]  /*1a20*/  ISETP.GE.U32.AND.EX P0, PT, R6.reuse, R5, PT, P0 ;  /* 0x000000050600720c */ /* 0x040fe20003f06100 */
[--C-:B------:R-:W-:Y:S01]  /*1a30*/  IMAD.X R10, R6, 0x1, ~R5.reuse, P1 ;  /* 0x00000001060a7824 */ /* 0x100fe200008e0e05 */
[----:B------:R-:W-:Y:S02]  /*1a40*/  ISETP.NE.U32.AND P1, PT, R4, RZ, PT ;  /* 0x000000ff0400720c */ /* 0x000fe40003f25070 */
[----:B------:R-:W-:Y:S02]  /*1a50*/  SEL R11, R11, R7, P0 ;  /* 0x000000070b0b7207 */ /* 0x000fe40000000000 */
[----:B------:R-:W-:Y:S02]  /*1a60*/  SEL R10, R10, R6, P0 ;  /* 0x000000060a0a7207 */ /* 0x000fe40000000000 */
[CC--:B------:R-:W-:Y:S02]  /*1a70*/  IADD3 R6, P2, PT, R11.reuse, -R4.reuse, RZ ;  /* 0x800000040b067210 */ /* 0x0c0fe40007f5e0ff */
[----:B------:R-:W-:Y:S01]  /*1a80*/  ISETP.GE.U32.AND P0, PT, R11, R4, PT ;  /* 0x000000040b00720c */ /* 0x000fe20003f06070 */
[----:B------:R-:W-:Y:S01]  /*1a90*/  IMAD.MOV.U32 R4, RZ, RZ, R0 ;  /* 0x000000ffff047224 */ /* 0x000fe200078e0000 */
[----:B------:R-:W-:Y:S01]  /*1aa0*/  ISETP.NE.AND.EX P1, PT, R5, RZ, PT, P1 ;  /* 0x000000ff0500720c */ /* 0x000fe20003f25310 */
[C---:B------:R-:W-:Y:S01]  /*1ab0*/  IMAD.X R7, R10.reuse, 0x1, ~R5, P2 ;  /* 0x000000010a077824 */ /* 0x040fe200010e0e05 */
[----:B------:R-:W-:Y:S01]  /*1ac0*/  ISETP.GE.U32.AND.EX P0, PT, R10, R5, PT, P0 ;  /* 0x000000050a00720c */ /* 0x000fe20003f06100 */
[----:B------:R-:W-:-:S03]  /*1ad0*/  IMAD.MOV.U32 R5, RZ, RZ, 0x0 ;  /* 0x00000000ff057424 */ /* 0x000fc600078e00ff */
[----:B------:R-:W-:Y:S02]  /*1ae0*/  SEL R6, R6, R11, P0 ;  /* 0x0000000b06067207 */ /* 0x000fe40000000000 */
[----:B------:R-:W-:Y:S02]  /*1af0*/  SEL R7, R7, R10, P0 ;  /* 0x0000000a07077207 */ /* 0x000fe40000000000 */
[----:B------:R-:W-:Y:S02]  /*1b00*/  SEL R6, R6, 0xffffffff, P1 ;  /* 0xffffffff06067807 */ /* 0x000fe40000800000 */
[----:B------:R-:W-:Y:S01]  /*1b10*/  SEL R7, R7, 0xffffffff, P1 ;  /* 0xffffffff07077807 */ /* 0x000fe20000800000 */
[----:B------:R-:W-:Y:S06]  /*1b20*/  RET.REL.NODEC R4 `(_Z14matrixMultiplyPKdS0_Pdl) ;  /* 0xffffffe404347950 */ /* 0x000fec0003c3ffff */
.L_x_10:
[----:B------:R-:W-:-:S00]  /*1b30*/  BRA `(.L_x_10) ;  /* 0xfffffffc00fc7947 */ /* 0x000fc0000383ffff */
[----:B------:R-:W-:-:S00]  /*1b40*/  NOP ;  /* 0x0000000000007918 */ /* 0x000fc00000000000 */
        /* <DEDUP_REMOVED lines=11> */
.L_x_17:


//--------------------- .text._Z5optMMPKdS0_Pdli  --------------------------
	.section	.text._Z5optMMPKdS0_Pdli,"ax",@progbits
	.align	128
        .global         _Z5optMMPKdS0_Pdli
        .type           _Z5optMMPKdS0_Pdli,@function
        .size           _Z5optMMPKdS0_Pdli,(.L_x_19 - _Z5optMMPKdS0_Pdli)
        .other          _Z5optMMPKdS0_Pdli,@"STO_CUDA_ENTRY STV_DEFAULT"
_Z5optMMPKdS0_Pdli:
.text._Z5optMMPKdS0_Pdli:
[----:B------:R-:W-:Y:S01]  /*0000*/  LDC R1, c[0x0][0x37c] ;  /* 0x0000df00ff017b82 */ /* 0x000fe20000000800 */
[----:B------:R-:W0:Y:S01]  /*0010*/  S2R R21, SR_CTAID.X ;  /* 0x0000000000157919 */ /* 0x000e220000002500 */
[----:B------:R-:W1:Y:S01]  /*0020*/  LDCU UR7, c[0x0][0x3a0] ;  /* 0x00007400ff0777ac */ /* 0x000e620008000800 */
[----:B------:R-:W-:Y:S01]  /*0030*/  IMAD.MOV.U32 R7, RZ, RZ, RZ ;  /* 0x000000ffff077224 */ /* 0x000fe200078e00ff */
[----:B------:R-:W-:Y:S01]  /*0040*/  CS2R R10, SRZ ;  /* 0x00000000000a7805 */ /* 0x000fe2000001ff00 */
[----:B------:R-:W2:Y:S01]  /*0050*/  S2R R19, SR_CTAID.Y ;  /* 0x0000000000137919 */ /* 0x000ea20000002600 */
[----:B------:R-:W3:Y:S01]  /*0060*/  LDCU.64 UR16, c[0x0][0x398] ;  /* 0x00007300ff1077ac */ /* 0x000ee20008000a00 */
[----:B------:R-:W2:Y:S01]  /*0070*/  S2R R17, SR_TID.Y ;  /* 0x0000000000117919 */ /* 0x000ea20000002200 */
[----:B------:R-:W4:Y:S01]  /*0080*/  LDCU.64 UR8, c[0x0][0x358] ;  /* 0x00006b00ff0877ac */ /* 0x000f220008000a00 */
[----:B------:R-:W0:Y:S01]  /*0090*/  S2R R6, SR_TID.X ;  /* 0x0000000000067919 */ /* 0x000e220000002100 */
[----:B-1----:R-:W-:Y:S01]  /*00a0*/  UISETP.GE.AND UP0, UPT, UR7, 0x1, UPT ;  /* 0x000000010700788c */ /* 0x002fe2000bf06270 */
[----:B--2---:R-:W-:-:S02]  /*00b0*/  IMAD R19, R19, 0x20, R17 ;  /* 0x0000002013137824 */ /* 0x004fc400078e0211 */
[----:B0-----:R-:W-:-:S03]  /*00c0*/  IMAD.WIDE.U32 R20, R21, 0x20, R6 ;  /* 0x0000002015147825 */ /* 0x001fc600078e0006 */
[----:B------:R-:W-:-:S04]  /*00d0*/  ISETP.GT.U32.AND P0, PT, R19, R20, PT ;  /* 0x000000141300720c */ /* 0x000fc80003f04070 */
[----:B------:R-:W-:-:S04]  /*00e0*/  ISETP.GT.AND.EX P0, PT, RZ, R21, PT, P0 ;  /* 0x00000015ff00720c */ /* 0x000fc80003f04300 */
[----:B------:R-:W-:Y:S02]  /*00f0*/  SEL R0, R19, R20, P0 ;  /* 0x0000001413007207 */ /* 0x000fe40000000000 */
[----:B------:R-:W-:Y:S02]  /*0100*/  SEL R2, R21, RZ, !P0 ;  /* 0x000000ff15027207 */ /* 0x000fe40004000000 */
[----:B---3--:R-:W-:-:S04]  /*0110*/  ISETP.GE.U32.AND P0, PT, R0, UR16, PT ;  /* 0x0000001000007c0c */ /* 0x008fc8000bf06070 */
[----:B------:R-:W-:Y:S01]  /*0120*/  ISETP.GE.AND.EX P0, PT, R2, UR17, PT, P0 ;  /* 0x0000001102007c0c */ /* 0x000fe2000bf06300 */
[----:B----4-:R-:W-:-:S12]  /*0130*/  BRA.U !UP0, `(.L_x_11) ;  /* 0x0000000908107547 */ /* 0x010fd8000b800000 */
[----:B------:R-:W0:Y:S01]  /*0140*/  S2UR UR6, SR_CgaCtaId ;  /* 0x00000000000679c3 */ /* 0x000e220000008800 */
[----:B------:R-:W1:Y:S01]  /*0150*/  LDCU.64 UR10, c[0x0][0x398] ;  /* 0x00007300ff0a77ac */ /* 0x000e620008000a00 */
[----:B------:R-:W-:Y:S01]  /*0160*/  IMAD.MOV.U32 R5, RZ, RZ, RZ ;  /* 0x000000ffff057224 */ /* 0x000fe200078e00ff */
[----:B------:R-:W-:Y:S01]  /*0170*/  CS2R R10, SRZ ;  /* 0x00000000000a7805 */ /* 0x000fe2000001ff00 */
[----:B------:R-:W-:Y:S01]  /*0180*/  IMAD.MOV.U32 R4, RZ, RZ, R6 ;  /* 0x000000ffff047224 */ /* 0x000fe200078e0006 */
[----:B------:R-:W2:Y:S01]  /*0190*/  LDCU.64 UR12, c[0x0][0x388] ;  /* 0x00007100ff0c77ac */ /* 0x000ea20008000a00 */
[----:B------:R-:W-:Y:S01]  /*01a0*/  UMOV UR4, 0x400 ;  /* 0x0000040000047882 */ /* 0x000fe20000000000 */
[----:B------:R-:W3:Y:S01]  /*01b0*/  LDCU.64 UR14, c[0x0][0x398] ;  /* 0x00007300ff0e77ac */ /* 0x000ee20008000a00 */
[----:B------:R-:W-:Y:S01]  /*01c0*/  UIADD3 UR5, UPT, UPT, UR4, 0x2000, URZ ;  /* 0x0000200004057890 */ /* 0x000fe2000fffe0ff */
[----:B-1----:R-:W-:-:S04]  /*01d0*/  IMAD.WIDE.U32 R8, R19, UR10, R4 ;  /* 0x0000000a13087c25 */ /* 0x002fc8000f8e0004 */
[----:B------:R-:W-:Y:S01]  /*01e0*/  IMAD R7, R19, UR11, R9 ;  /* 0x0000000b13077c24 */ /* 0x000fe2000f8e0209 */
[----:B0-----:R-:W-:Y:S01]  /*01f0*/  ULEA UR4, UR6, UR4, 0x18 ;  /* 0x0000000406047291 */ /* 0x001fe2000f8ec0ff */
[C---:B--2---:R-:W-:Y:S01]  /*0200*/  LEA R16, P1, R8.reuse, UR12, 0x3 ;  /* 0x0000000c08107c11 */ /* 0x044fe2000f8218ff */
[----:B------:R-:W-:Y:S02]  /*0210*/  ULEA UR5, UR6, UR5, 0x18 ;  /* 0x0000000506057291 */ /* 0x000fe4000f8ec0ff */
[----:B------:R-:W-:Y:S01]  /*0220*/  UIADD3 UR6, UPT, UPT, -UR7, URZ, URZ ;  /* 0x000000ff07067290 */ /* 0x000fe2000fffe1ff */
[----:B------:R-:W-:Y:S02]  /*0230*/  LEA.HI.X R7, R8, UR13, R7, 0x3, P1 ;  /* 0x0000000d08077c11 */ /* 0x000fe400088f1c07 */
[----:B------:R-:W-:Y:S02]  /*0240*/  LEA R0, R6, UR4, 0x3 ;  /* 0x0000000406007c11 */ /* 0x000fe4000f8e18ff */
[----:B------:R-:W-:-:S03]  /*0250*/  LEA R2, R17, UR5, 0x8 ;  /* 0x0000000511027c11 */ /* 0x000fc6000f8e40ff */
[----:B------:R-:W-:Y:S02]  /*0260*/  IMAD R4, R17, 0x100, R0 ;  /* 0x0000010011047824 */ /* 0x000fe400078e0200 */
[----:B---3--:R-:W-:-:S07]  /*0270*/  IMAD R3, R6, 0x8, R2 ;  /* 0x0000000806037824 */ /* 0x008fce00078e0202 */
.L_x_12:
[-C--:B------:R-:W-:Y:S02]  /*0280*/  ISETP.GT.U32.AND P1, PT, R17, R20.reuse, PT ;  /* 0x000000141100720c */ /* 0x080fe40003f24070 */
[----:B------:R-:W-:Y:S02]  /*0290*/  ISETP.GT.U32.AND P2, PT, R6, R19, PT ;  /* 0x000000130600720c */ /* 0x000fe40003f44070 */
[----:B------:R-:W-:Y:S02]  /*02a0*/  ISETP.GT.AND.EX P1, PT, RZ, R21, PT, P1 ;  /* 0x00000015ff00720c */ /* 0x000fe40003f24310 */
[----:B------:R-:W-:Y:S02]  /*02b0*/  ISETP.GT.AND.EX P2, PT, R5, RZ, PT, P2 ;  /* 0x000000ff0500720c */ /* 0x000fe40003f44320 */
[----:B------:R-:W-:Y:S02]  /*02c0*/  SEL R8, R17, R20, P1 ;  /* 0x0000001411087207 */ /* 0x000fe40000800000 */
[----:B------:R-:W-:-:S02]  /*02d0*/  SEL R9, R21, RZ, !P1 ;  /* 0x000000ff15097207 */ /* 0x000fc40004800000 */
[----:B------:R-:W-:Y:S02]  /*02e0*/  ISETP.GE.U32.AND P1, PT, R8, UR14, PT ;  /* 0x0000000e08007c0c */ /* 0x000fe4000bf26070 */
[----:B------:R-:W-:Y:S02]  /*02f0*/  SEL R12, R6, R19, P2 ;  /* 0x00000013060c7207 */ /* 0x000fe40001000000 */
[----:B------:R-:W-:Y:S02]  /*0300*/  ISETP.GE.AND.EX P1, PT, R9, UR15, PT, P1 ;  /* 0x0000000f09007c0c */ /* 0x000fe4000bf26310 */
[----:B------:R-:W-:Y:S02]  /*0310*/  SEL R13, R5, RZ, P2 ;  /* 0x000000ff050d7207 */ /* 0x000fe40001000000 */
[----:B------:R-:W-:-:S04]  /*0320*/  ISETP.GE.U32.AND P2, PT, R12, UR14, PT ;  /* 0x0000000e0c007c0c */ /* 0x000fc8000bf46070 */
[----:B------:R-:W-:-:S05]  /*0330*/  ISETP.GE.AND.EX P2, PT, R13, UR15, PT, P2 ;  /* 0x0000000f0d007c0c */ /* 0x000fca000bf46320 */
[----:B------:R-:W0:Y:S01]  /*0340*/  @!P1 LDC.64 R8, c[0x0][0x380] ;  /* 0x0000e000ff089b82 */ /* 0x000e220000000a00 */
[----:B------:R-:W-:-:S04]  /*0350*/  @!P1 IMAD.WIDE.U32 R12, R17, UR14, R20 ;  /* 0x0000000e110c9c25 */ /* 0x000fc8000f8e0014 */
[----:B------:R-:W-:-:S03]  /*0360*/  @!P1 IMAD R13, R17, UR15, R13 ;  /* 0x0000000f110d9c24 */ /* 0x000fc6000f8e020d */
[----:B------:R-:W-:Y:S02]  /*0370*/  @!P2 IMAD.MOV.U32 R28, RZ, RZ, R16 ;  /* 0x000000ffff1ca224 */ /* 0x000fe400078e0010 */
[----:B------:R-:W-:-:S06]  /*0380*/  @!P2 IMAD.MOV.U32 R29, RZ, RZ, R7 ;  /* 0x000000ffff1da224 */ /* 0x000fcc00078e0007 */
[----:B------:R-:W2:Y:S01]  /*0390*/  @!P2 LDG.E.64 R28, desc[UR8][R28.64] ;  /* 0x000000081c1ca981 */ /* 0x000ea2000c1e1b00 */
[----:B0-----:R-:W-:-:S04]  /*03a0*/  @!P1 LEA R26, P3, R12, R8, 0x3 ;  /* 0x000000080c1a9211 */ /* 0x001fc800078618ff */
[----:B------:R-:W-:-:S06]  /*03b0*/  @!P1 LEA.HI.X R27, R12, R9, R13, 0x3, P3 ;  /* 0x000000090c1b9211 */ /* 0x000fcc00018f1c0d */
[----:B------:R-:W3:Y:S04]  /*03c0*/  @!P1 LDG.E.64 R26, desc[UR8][R26.64] ;  /* 0x000000081a1a9981 */ /* 0x000ee8000c1e1b00 */
[----:B--2---:R-:W-:Y:S04]  /*03d0*/  @!P2 STS.64 [R3], R28 ;  /* 0x0000001c0300a388 */ /* 0x004fe80000000a00 */
[----:B---3--:R-:W-:Y:S01]  /*03e0*/  @!P1 STS.64 [R4], R26 ;  /* 0x0000001a04009388 */ /* 0x008fe20000000a00 */
[----:B------:R-:W-:Y:S06]  /*03f0*/  BAR.SYNC.DEFER_BLOCKING 0x0 ;  /* 0x0000000000007b1d */ /* 0x000fec0000010000 */
[----:B------:R-:W-:Y:S04]  /*0400*/  LDS.64 R8, [R0] ;  /* 0x0000000000087984 */ /* 0x000fe80000000a00 */
[----:B------:R-:W0:Y:S04]  /*0410*/  LDS.128 R12, [R2] ;  /* 0x00000000020c7984 */ /* 0x000e280000000c00 */
[----:B------:R-:W1:Y:S04]  /*0420*/  LDS.64 R22, [R0+0x100] ;  /* 0x0001000000167984 */ /* 0x000e680000000a00 */
[----:B------:R-:W-:Y:S04]  /*0430*/  LDS.64 R24, [R0+0x200] ;  /* 0x0002000000187984 */ /* 0x000fe80000000a00 */
[----:B------:R-:W-:Y:S01]  /*0440*/  LDS.64 R26, [R0+0x400] ;  /* 0x00040000001a7984 */ /* 0x000fe20000000a00 */
[----:B0-----:R-:W-:-:S03]  /*0450*/  DFMA R12, R8, R12, R10 ;  /* 0x0000000c080c722b */ /* 0x001fc6000000000a */
[----:B------:R-:W0:Y:S05]  /*0460*/  LDS.128 R8, [R2+0x10] ;  /* 0x0000100002087984 */ /* 0x000e2a0000000c00 */
[----:B-1----:R-:W-:Y:S01]  /*0470*/  DFMA R14, R22, R14, R12 ;  /* 0x0000000e160e722b */ /* 0x002fe2000000000c */
[----:B------:R-:W1:Y:S07]  /*0480*/  LDS.64 R22, [R0+0x300] ;  /* 0x0003000000167984 */ /* 0x000e6e0000000a00 */
[----:B0-----:R-:W-:-:S02]  /*0490*/  DFMA R8, R24, R8, R14 ;  /* 0x000000081808722b */ /* 0x001fc4000000000e */
[----:B------:R-:W0:Y:S04]  /*04a0*/  LDS.128 R12, [R2+0x20] ;  /* 0x00002000020c7984 */ /* 0x000e280000000c00 */
[----:B------:R-:W-:Y:S02]  /*04b0*/  LDS.64 R24, [R0+0x600] ;  /* 0x0006000000187984 */ /* 0x000fe40000000a00 */
[----:B-1----:R-:W-:Y:S02]  /*04c0*/  DFMA R10, R22, R10, R8 ;  /* 0x0000000a160a722b */ /* 0x002fe40000000008 */
[----:B------:R-:W1:Y:S06]  /*04d0*/  LDS.64 R22, [R0+0x500] ;  /* 0x0005000000167984 */ /* 0x000e6c0000000a00 */
        /* <DEDUP_REMOVED lines=57> */
[----:B------:R-:W2:Y:S02]  /*0870*/  LDS.64 R24, [R0+0x1d00] ;  /* 0x001d000000187984 */ /* 0x000ea40000000a00 */
[----:B-1----:R-:W-:Y:S02]  /*0880*/  DFMA R10, R22, R10, R8 ;  /* 0x0000000a160a722b */ /* 0x002fe40000000008 */
[----:B------:R-:W-:Y:S06]  /*0890*/  LDS.64 R22, [R0+0x1e00] ;  /* 0x001e000000167984 */ /* 0x000fec0000000a00 */
[----:B0-----:R-:W-:-:S02]  /*08a0*/  DFMA R26, R26, R12, R10 ;  /* 0x0000000c1a1a722b */ /* 0x001fc4000000000a */
[----:B------:R-:W0:Y:S04]  /*08b0*/  LDS.128 R8, [R2+0xf0] ;  /* 0x0000f00002087984 */ /* 0x000e280000000c00 */
[----:B------:R-:W1:Y:S02]  /*08c0*/  LDS.64 R12, [R0+0x1f00] ;  /* 0x001f0000000c7984 */ /* 0x000e640000000a00 */
[----:B--2---:R-:W-:Y:S01]  /*08d0*/  DFMA R14, R24, R14, R26 ;  /* 0x0000000e180e722b */ /* 0x004fe2000000001a */
[----:B------:R-:W-:-:S04]  /*08e0*/  UIADD3 UR6, UPT, UPT, UR6, 0x1, URZ ;  /* 0x0000000106067890 */ /* 0x000fc8000fffe0ff */
[----:B------:R-:W-:Y:S01]  /*08f0*/  UISETP.NE.AND UP0, UPT, UR6, URZ, UPT ;  /* 0x000000ff0600728c */ /* 0x000fe2000bf05270 */
[----:B------:R-:W-:Y:S02]  /*0900*/  IADD3 R6, P2, PT, R6, 0x20, RZ ;  /* 0x0000002006067810 */ /* 0x000fe40007f5e0ff */
[----:B------:R-:W-:Y:S01]  /*0910*/  IADD3 R16, P1, PT, R16, 0x100, RZ ;  /* 0x0000010010107810 */ /* 0x000fe20007f3e0ff */
[----:B------:R-:W-:Y:S02]  /*0920*/  VIADD R17, R17, 0x20 ;  /* 0x0000002011117836 */ /* 0x000fe40000000000 */
[----:B------:R-:W-:Y:S02]  /*0930*/  IMAD.X R5, RZ, RZ, R5, P2 ;  /* 0x000000ffff057224 */ /* 0x000fe400010e0605 */
[----:B------:R-:W-:Y:S01]  /*0940*/  IMAD.X R7, RZ, RZ, R7, P1 ;  /* 0x000000ffff077224 */ /* 0x000fe200008e0607 */
[----:B0-----:R-:W-:-:S08]  /*0950*/  DFMA R8, R22, R8, R14 ;  /* 0x000000081608722b */ /* 0x001fd0000000000e */
[----:B-1----:R-:W-:Y:S01]  /*0960*/  DFMA R10, R12, R10, R8 ;  /* 0x0000000a0c0a722b */ /* 0x002fe20000000008 */
[----:B------:R-:W-:Y:S10]  /*0970*/  BRA.U UP0, `(.L_x_12) ;  /* 0xfffffff900407547 */ /* 0x000ff4000b83ffff */
.L_x_11:
[----:B------:R-:W-:Y:S04]  /*0980*/  BSSY.RECONVERGENT B0, `(.L_x_13) ;  /* 0x000000a000007945 */ /* 0x000fe80003800200 */
[----:B------:R-:W-:Y:S05]  /*0990*/  @P0 BRA `(.L_x_14) ;  /* 0x0000000000200947 */ /* 0x000fea0003800000 */
[----:B------:R-:W0:Y:S01]  /*09a0*/  LDCU.64 UR4, c[0x0][0x390] ;  /* 0x00007200ff0477ac */ /* 0x000e220008000a00 */
[----:B------:R-:W-:-:S04]  /*09b0*/  IMAD.WIDE.U32 R20, R19, UR16, R20 ;  /* 0x0000001013147c25 */ /* 0x000fc8000f8e0014 */
[----:B------:R-:W-:Y:S01]  /*09c0*/  IMAD R19, R19, UR17, R21 ;  /* 0x0000001113137c24 */ /* 0x000fe2000f8e0215 */
[----:B0-----:R-:W-:-:S04]  /*09d0*/  LEA R2, P0, R20, UR4, 0x3 ;  /* 0x0000000414027c11 */ /* 0x001fc8000f8018ff */
[----:B------:R-:W-:-:S05]  /*09e0*/  LEA.HI.X R3, R20, UR5, R19, 0x3, P0 ;  /* 0x0000000514037c11 */ /* 0x000fca00080f1c13 */
[----:B------:R-:W2:Y:S02]  /*09f0*/  LDG.E.64 R4, desc[UR8][R2.64] ;  /* 0x0000000802047981 */ /* 0x000ea4000c1e1b00 */
[----:B--2---:R-:W-:-:S07]  /*0a00*/  DADD R4, R4, R10 ;  /* 0x0000000004047229 */ /* 0x004fce000000000a */
[----:B------:R0:W-:Y:S04]  /*0a10*/  STG.E.64 desc[UR8][R2.64], R4 ;  /* 0x0000000402007986 */ /* 0x0001e8000c101b08 */
.L_x_14:
[----:B------:R-:W-:Y:S05]  /*0a20*/  BSYNC.RECONVERGENT B0 ;  /* 0x0000000000007941 */ /* 0x000fea0003800200 */
.L_x_13:
[----:B------:R-:W-:Y:S06]  /*0a30*/  BAR.SYNC.DEFER_BLOCKING 0x0 ;  /* 0x0000000000007b1d */ /* 0x000fec0000010000 */
[----:B------:R-:W-:Y:S05]  /*0a40*/  EXIT ;  /* 0x000000000000794d */ /* 0x000fea0003800000 */
.L_x_15:
        /* <DEDUP_REMOVED lines=11> */
.L_x_19:


//--------------------- .nv.shared.reserved.0     --------------------------
	.section	.nv.shared.reserved.0,"aw",@nobits
	.weak		__nv_reservedSMEM_offset_0_alias
	.size		__nv_reservedSMEM_offset_0_alias, 0, 64
	.other		__nv_reservedSMEM_offset_0_alias,@"STO_CUDA_RESERVED_SHARED STV_DEFAULT"
__nv_reservedSMEM_offset_0_alias:
	.zero		0
	.zero		64


//--------------------- .nv.shared._Z5optMMPKdS0_Pdli --------------------------
	.section	.nv.shared._Z5optMMPKdS0_Pdli,"aw",@nobits
	.sectionflags	@""
	.align	8
.nv.shared._Z5optMMPKdS0_Pdli:
	.zero		17408


//--------------------- .nv.constant0._Z14matrixMultiplyPKdS0_Pdl --------------------------
	.section	.nv.constant0._Z14matrixMultiplyPKdS0_Pdl,"a",@progbits
	.sectionflags	@""
	.align	4
.nv.constant0._Z14matrixMultiplyPKdS0_Pdl:
	.zero		928


//--------------------- .nv.constant0._Z5optMMPKdS0_Pdli --------------------------
	.section	.nv.constant0._Z5optMMPKdS0_Pdli,"a",@progbits
	.sectionflags	@""
	.align	4
.nv.constant0._Z5optMMPKdS0_Pdli:
	.zero		932


//--------------------- SYMBOLS --------------------------

	.type		.nv.reservedSmem.offset0,@object
	.size		.nv.reservedSmem.offset0,0x4
	.type		.nv.reservedSmem.cap,@object
	.size		.nv.reservedSmem.cap,0x4
